	.target	sm_100a

	.elftype	@"ET_EXEC"


//--------------------- .note.nv.tkinfo           --------------------------
	.section	.note.nv.tkinfo,"",@"SHT_NOTE"
	.sectionflags	@"SHF_NOTE_NV_TKINFO"
	.tkinfo
        /*0018*/ 	.word	0x00000002
        /*0030*/ 	.string	""
        /*0030*/ 	.string	"ptxas"
        /*0030*/ 	.string	"Cuda compilation tools, release 13.0, V13.0.88"
        /*0030*/ 	.string	"Build cuda_13.0.r13.0/compiler.36424714_0"
        /*0030*/ 	.string	"-arch sm_100a -m 64 "



//--------------------- .note.nv.cuinfo           --------------------------
	.section	.note.nv.cuinfo,"",@"SHT_NOTE"
	.sectionflags	@"SHF_NOTE_NV_CUINFO"
        /*0018*/ 	.short	0x0002
        /*001a*/ 	.short	0x0064
        /*001c*/ 	.short	0x0082
	.zero		2


//--------------------- .nv.info                  --------------------------
	.section	.nv.info,"",@"SHT_CUDA_INFO"
	.align	4


	//----- nvinfo : EIATTR_REGCOUNT
	.align		4
        /*0000*/ 	.byte	0x04, 0x2f
        /*0002*/ 	.short	(.L_19 - .L_18)
	.align		4
.L_18:
        /*0004*/ 	.word	index@(_ZN7cutlass13device_kernelINS_4gemm6kernel13GemmUniversalIN4cute5tupleIJiiiiEEENS1_10collective13CollectiveMmaINS1_35MainloopSm100TmaUmmaWarpSpecializedILi16ELi2ELi4ENS5_IJNS4_1CILi2EEESB_NSA_ILi1EEEEEEEENS5_IJNSA_ILi256EEENSA_ILi128EEENSA_ILi32EEEEEENS_6half_tENS5_IJlSC_lEEESJ_SK_NS4_8TiledMMAINS4_8MMA_AtomIJNS4_26SM100_MMA_F16BF16_2x1SM_SSISJ_SJ_fLi256ELi128ELNS4_4UMMA5MajorE0ELSP_0ELNSO_7ScaleInE0ELSQ_0EEEEEENS4_6LayoutINS5_IJSC_SC_SC_EEENS5_IJNSA_ILi0EEESV_SV_EEEEENS5_IJNS4_10UnderscoreESY_SY_EEEEENS4_28SM100_TMA_2SM_LOAD_MULTICASTENS4_14ComposedLayoutINS4_7SwizzleILi2ELi4ELi3EEENS4_18smem_ptr_flag_bitsILi16EEENST_INS5_IJNSA_ILi8EEESH_EEENS5_IJSH_SC_EEEEEEEvNS4_8identityENS4_18SM100_TMA_2SM_LOADES1B_vS1C_EENS_8epilogue10collective18CollectiveEpilogueINS1F_23Sm100TmaWarpSpecializedILi4ELi2ELi32ELb1ELb0EEEJNS5_IJSG_SG_SH_EEENS5_IJNST_ISG_SC_EENST_ISH_SC_EEEEESJ_SK_SJ_SK_NS1F_6fusion15FusionCallbacksIS1J_NS1O_17LinearCombinationISJ_fSJ_fLNS_15FloatRoundStyleE2EEES1K_S1N_JEEENS4_5SM1004TMEM4LOAD26SM100_TMEM_LOAD_32dp32b32xENS4_13SM90_TMA_LOADES1B_NS4_39AutoVectorizingCopyWithAssumedAlignmentILi128EEENS4_14SM90_TMA_STOREES1B_S20_S20_EEEvvEEEEvNT_6ParamsE)
        /*0008*/ 	.word	0x00000076


	//----- nvinfo : EIATTR_FRAME_SIZE
	.align		4
.L_19:
        /*000c*/ 	.byte	0x04, 0x11
        /*000e*/ 	.short	(.L_21 - .L_20)
	.align		4
.L_20:
        /*0010*/ 	.word	index@($__internal_2_$__cuda_sm10x_tcgen05_guardrail_trap_unallocated_columns_being_dealloced)
        /*0014*/ 	.word	0x00000000


	//----- nvinfo : EIATTR_FRAME_SIZE
	.align		4
.L_21:
        /*0018*/ 	.byte	0x04, 0x11
        /*001a*/ 	.short	(.L_23 - .L_22)
	.align		4
.L_22:
        /*001c*/ 	.word	index@($__internal_1_$__cuda_sm10x_tcgen05_guardrail_trap_phase_invalid_during_alloc)
        /*0020*/ 	.word	0x00000000


	//----- nvinfo : EIATTR_FRAME_SIZE
	.align		4
.L_23:
        /*0024*/ 	.byte	0x04, 0x11
        /*0026*/ 	.short	(.L_25 - .L_24)
	.align		4
.L_24:
        /*0028*/ 	.word	index@($__internal_0_$__cuda_sm10x_tcgen05_guardrail_trap_col_being_dealloced_not_returned_by_alloc)
        /*002c*/ 	.word	0x00000000


	//----- nvinfo : EIATTR_FRAME_SIZE
	.align		4
.L_25:
        /*0030*/ 	.byte	0x04, 0x11
        /*0032*/ 	.short	(.L_27 - .L_26)
	.align		4
.L_26:
        /*0034*/ 	.word	index@(_ZN7cutlass13device_kernelINS_4gemm6kernel13GemmUniversalIN4cute5tupleIJiiiiEEENS1_10collective13CollectiveMmaINS1_35MainloopSm100TmaUmmaWarpSpecializedILi16ELi2ELi4ENS5_IJNS4_1CILi2EEESB_NSA_ILi1EEEEEEEENS5_IJNSA_ILi256EEENSA_ILi128EEENSA_ILi32EEEEEENS_6half_tENS5_IJlSC_lEEESJ_SK_NS4_8TiledMMAINS4_8MMA_AtomIJNS4_26SM100_MMA_F16BF16_2x1SM_SSISJ_SJ_fLi256ELi128ELNS4_4UMMA5MajorE0ELSP_0ELNSO_7ScaleInE0ELSQ_0EEEEEENS4_6LayoutINS5_IJSC_SC_SC_EEENS5_IJNSA_ILi0EEESV_SV_EEEEENS5_IJNS4_10UnderscoreESY_SY_EEEEENS4_28SM100_TMA_2SM_LOAD_MULTICASTENS4_14ComposedLayoutINS4_7SwizzleILi2ELi4ELi3EEENS4_18smem_ptr_flag_bitsILi16EEENST_INS5_IJNSA_ILi8EEESH_EEENS5_IJSH_SC_EEEEEEEvNS4_8identityENS4_18SM100_TMA_2SM_LOADES1B_vS1C_EENS_8epilogue10collective18CollectiveEpilogueINS1F_23Sm100TmaWarpSpecializedILi4ELi2ELi32ELb1ELb0EEEJNS5_IJSG_SG_SH_EEENS5_IJNST_ISG_SC_EENST_ISH_SC_EEEEESJ_SK_SJ_SK_NS1F_6fusion15FusionCallbacksIS1J_NS1O_17LinearCombinationISJ_fSJ_fLNS_15FloatRoundStyleE2EEES1K_S1N_JEEENS4_5SM1004TMEM4LOAD26SM100_TMEM_LOAD_32dp32b32xENS4_13SM90_TMA_LOADES1B_NS4_39AutoVectorizingCopyWithAssumedAlignmentILi128EEENS4_14SM90_TMA_STOREES1B_S20_S20_EEEvvEEEEvNT_6ParamsE)
        /*0038*/ 	.word	0x00000000


	//----- nvinfo : EIATTR_MIN_STACK_SIZE
	.align		4
.L_27:
        /*003c*/ 	.byte	0x04, 0x12
        /*003e*/ 	.short	(.L_29 - .L_28)
	.align		4
.L_28:
        /*0040*/ 	.word	index@(_ZN7cutlass13device_kernelINS_4gemm6kernel13GemmUniversalIN4cute5tupleIJiiiiEEENS1_10collective13CollectiveMmaINS1_35MainloopSm100TmaUmmaWarpSpecializedILi16ELi2ELi4ENS5_IJNS4_1CILi2EEESB_NSA_ILi1EEEEEEEENS5_IJNSA_ILi256EEENSA_ILi128EEENSA_ILi32EEEEEENS_6half_tENS5_IJlSC_lEEESJ_SK_NS4_8TiledMMAINS4_8MMA_AtomIJNS4_26SM100_MMA_F16BF16_2x1SM_SSISJ_SJ_fLi256ELi128ELNS4_4UMMA5MajorE0ELSP_0ELNSO_7ScaleInE0ELSQ_0EEEEEENS4_6LayoutINS5_IJSC_SC_SC_EEENS5_IJNSA_ILi0EEESV_SV_EEEEENS5_IJNS4_10UnderscoreESY_SY_EEEEENS4_28SM100_TMA_2SM_LOAD_MULTICASTENS4_14ComposedLayoutINS4_7SwizzleILi2ELi4ELi3EEENS4_18smem_ptr_flag_bitsILi16EEENST_INS5_IJNSA_ILi8EEESH_EEENS5_IJSH_SC_EEEEEEEvNS4_8identityENS4_18SM100_TMA_2SM_LOADES1B_vS1C_EENS_8epilogue10collective18CollectiveEpilogueINS1F_23Sm100TmaWarpSpecializedILi4ELi2ELi32ELb1ELb0EEEJNS5_IJSG_SG_SH_EEENS5_IJNST_ISG_SC_EENST_ISH_SC_EEEEESJ_SK_SJ_SK_NS1F_6fusion15FusionCallbacksIS1J_NS1O_17LinearCombinationISJ_fSJ_fLNS_15FloatRoundStyleE2EEES1K_S1N_JEEENS4_5SM1004TMEM4LOAD26SM100_TMEM_LOAD_32dp32b32xENS4_13SM90_TMA_LOADES1B_NS4_39AutoVectorizingCopyWithAssumedAlignmentILi128EEENS4_14SM90_TMA_STOREES1B_S20_S20_EEEvvEEEEvNT_6ParamsE)
        /*0044*/ 	.word	0x00000000
.L_29:


//--------------------- .nv.compat                --------------------------
	.section	.nv.compat,"",@"SHT_CUDA_COMPAT_INFO"
	.align	4
        /*0000*/ 	.byte	0x02, 0x09, 0x01, 0x00, 0x02, 0x02, 0x02, 0x00, 0x02, 0x05, 0x05, 0x00, 0x03, 0x07, 0x01, 0x01
        /*0010*/ 	.byte	0x02, 0x03, 0x01, 0x00, 0x02, 0x06, 0x01, 0x00, 0x04, 0x0b, 0x08, 0x00, 0x09, 0x00, 0x00, 0x00
        /*0020*/ 	.byte	0x00, 0x00, 0x00, 0x00


//--------------------- .nv.info._ZN7cutlass13device_kernelINS_4gemm6kernel13GemmUniversalIN4cute5tupleIJiiiiEEENS1_10collective13CollectiveMmaINS1_35MainloopSm100TmaUmmaWarpSpecializedILi16ELi2ELi4ENS5_IJNS4_1CILi2EEESB_NSA_ILi1EEEEEEEENS5_IJNSA_ILi256EEENSA_ILi128EEENSA_ILi32EEEEEENS_6half_tENS5_IJlSC_lEEESJ_SK_NS4_8TiledMMAINS4_8MMA_AtomIJNS4_26SM100_MMA_F16BF16_2x1SM_SSISJ_SJ_fLi256ELi128ELNS4_4UMMA5MajorE0ELSP_0ELNSO_7ScaleInE0ELSQ_0EEEEEENS4_6LayoutINS5_IJSC_SC_SC_EEENS5_IJNSA_ILi0EEESV_SV_EEEEENS5_IJNS4_10UnderscoreESY_SY_EEEEENS4_28SM100_TMA_2SM_LOAD_MULTICASTENS4_14ComposedLayoutINS4_7SwizzleILi2ELi4ELi3EEENS4_18smem_ptr_flag_bitsILi16EEENST_INS5_IJNSA_ILi8EEESH_EEENS5_IJSH_SC_EEEEEEEvNS4_8identityENS4_18SM100_TMA_2SM_LOADES1B_vS1C_EENS_8epilogue10collective18CollectiveEpilogueINS1F_23Sm100TmaWarpSpecializedILi4ELi2ELi32ELb1ELb0EEEJNS5_IJSG_SG_SH_EEENS5_IJNST_ISG_SC_EENST_ISH_SC_EEEEESJ_SK_SJ_SK_NS1F_6fusion15FusionCallbacksIS1J_NS1O_17LinearCombinationISJ_fSJ_fLNS_15FloatRoundStyleE2EEES1K_S1N_JEEENS4_5SM1004TMEM4LOAD26SM100_TMEM_LOAD_32dp32b32xENS4_13SM90_TMA_LOADES1B_NS4_39AutoVectorizingCopyWithAssumedAlignmentILi128EEENS4_14SM90_TMA_STOREES1B_S20_S20_EEEvvEEEEvNT_6ParamsE --------------------------
	.section	.nv.info._ZN7cutlass13device_kernelINS_4gemm6kernel13GemmUniversalIN4cute5tupleIJiiiiEEENS1_10collective13CollectiveMmaINS1_35MainloopSm100TmaUmmaWarpSpecializedILi16ELi2ELi4ENS5_IJNS4_1CILi2EEESB_NSA_ILi1EEEEEEEENS5_IJNSA_ILi256EEENSA_ILi128EEENSA_ILi32EEEEEENS_6half_tENS5_IJlSC_lEEESJ_SK_NS4_8TiledMMAINS4_8MMA_AtomIJNS4_26SM100_MMA_F16BF16_2x1SM_SSISJ_SJ_fLi256ELi128ELNS4_4UMMA5MajorE0ELSP_0ELNSO_7ScaleInE0ELSQ_0EEEEEENS4_6LayoutINS5_IJSC_SC_SC_EEENS5_IJNSA_ILi0EEESV_SV_EEEEENS5_IJNS4_10UnderscoreESY_SY_EEEEENS4_28SM100_TMA_2SM_LOAD_MULTICASTENS4_14ComposedLayoutINS4_7SwizzleILi2ELi4ELi3EEENS4_18smem_ptr_flag_bitsILi16EEENST_INS5_IJNSA_ILi8EEESH_EEENS5_IJSH_SC_EEEEEEEvNS4_8identityENS4_18SM100_TMA_2SM_LOADES1B_vS1C_EENS_8epilogue10collective18CollectiveEpilogueINS1F_23Sm100TmaWarpSpecializedILi4ELi2ELi32ELb1ELb0EEEJNS5_IJSG_SG_SH_EEENS5_IJNST_ISG_SC_EENST_ISH_SC_EEEEESJ_SK_SJ_SK_NS1F_6fusion15FusionCallbacksIS1J_NS1O_17LinearCombinationISJ_fSJ_fLNS_15FloatRoundStyleE2EEES1K_S1N_JEEENS4_5SM1004TMEM4LOAD26SM100_TMEM_LOAD_32dp32b32xENS4_13SM90_TMA_LOADES1B_NS4_39AutoVectorizingCopyWithAssumedAlignmentILi128EEENS4_14SM90_TMA_STOREES1B_S20_S20_EEEvvEEEEvNT_6ParamsE,"",@"SHT_CUDA_INFO"
	.sectionflags	@""
	.align	4


	//----- nvinfo : EIATTR_CUDA_API_VERSION
	.align		4
        /*0000*/ 	.byte	0x04, 0x37
        /*0002*/ 	.short	(.L_31 - .L_30)
.L_30:
        /*0004*/ 	.word	0x00000082


	//----- nvinfo : EIATTR_KPARAM_INFO
	.align		4
.L_31:
        /*0008*/ 	.byte	0x04, 0x17
        /*000a*/ 	.short	(.L_33 - .L_32)
.L_32:
        /*000c*/ 	.word	0x00000000
        /*0010*/ 	.short	0x0000
        /*0012*/ 	.short	0x0000
        /*0014*/ 	.byte	0x00, 0xf0, 0x01, 0x20


	//----- nvinfo : EIATTR_AT_ENTRY_FRAGMENTS
	.align		4
.L_33:
        /*0018*/ 	.byte	0x04, 0x4f
        /*001a*/ 	.short	(.L_35 - .L_34)


	//   ....[0]....
.L_34:
        /*001c*/ 	.word	0x00000007


	//----- nvinfo : EIATTR_RESERVED_SMEM_USED
	.align		4
.L_35:
        /*0020*/ 	.byte	0x01, 0x41
	.zero		2


	//----- nvinfo : EIATTR_SPARSE_MMA_MASK
	.align		4
        /*0024*/ 	.byte	0x03, 0x50
        /*0026*/ 	.short	0x0000


	//----- nvinfo : EIATTR_TCGEN05_2CTA_USED
	.align		4
        /*0028*/ 	.byte	0x01, 0x52
	.zero		2


	//----- nvinfo : EIATTR_MAXREG_COUNT
	.align		4
        /*002c*/ 	.byte	0x03, 0x1b
        /*002e*/ 	.short	0x00ff


	//----- nvinfo : EIATTR_NUM_BARRIERS
	.align		4
        /*0030*/ 	.byte	0x02, 0x4c
        /*0032*/ 	.byte	0x07
	.zero		1


	//----- nvinfo : EIATTR_EXTERNS
	.align		4
        /*0034*/ 	.byte	0x04, 0x0f
        /*0036*/ 	.short	(.L_37 - .L_36)


	//   ....[0]....
	.align		4
.L_36:
        /*0038*/ 	.word	index@(__assertfail)


	//----- nvinfo : EIATTR_MERCURY_ISA_VERSION
	.align		4
.L_37:
        /*003c*/ 	.byte	0x03, 0x5f
        /*003e*/ 	.short	0x0101


	//----- nvinfo : EIATTR_INT_WARP_WIDE_INSTR_OFFSETS
	.align		4
        /*0040*/ 	.byte	0x04, 0x31
        /*0042*/ 	.short	(.L_39 - .L_38)


	//   ....[0]....
.L_38:
        /*0044*/ 	.word	0x00000f90


	//   ....[1]....
        /*0048*/ 	.word	0x00001040


	//   ....[2]....
        /*004c*/ 	.word	0x00004b40


	//   ....[3]....
        /*0050*/ 	.word	0x00004b60


	//   ....[4]....
        /*0054*/ 	.word	0x00004b90


	//   ....[5]....
        /*0058*/ 	.word	0x00005710


	//   ....[6]....
        /*005c*/ 	.word	0x00005780


	//   ....[7]....
        /*0060*/ 	.word	0x00005850


	//   ....[8]....
        /*0064*/ 	.word	0x000058d0


	//   ....[9]....
        /*0068*/ 	.word	0x000059c0


	//   ....[10]....
        /*006c*/ 	.word	0x00005a40


	//   ....[11]....
        /*0070*/ 	.word	0x00005b20


	//   ....[12]....
        /*0074*/ 	.word	0x00005bd0


	//----- nvinfo : EIATTR_COOP_GROUP_MASK_REGIDS
	.align		4
.L_39:
        /*0078*/ 	.byte	0x04, 0x29
        /*007a*/ 	.short	(.L_41 - .L_40)


	//   ....[0]....
.L_40:
        /*007c*/ 	.word	0xffffffff


	//   ....[1]....
        /*0080*/ 	.word	0xffffffff


	//   ....[2]....
        /*0084*/ 	.word	0xffffffff


	//   ....[3]....
        /*0088*/ 	.word	0xffffffff


	//   ....[4]....
        /*008c*/ 	.word	0xffffffff


	//   ....[5]....
        /*0090*/ 	.word	0xffffffff


	//   ....[6]....
        /*0094*/ 	.word	0xffffffff


	//   ....[7]....
        /*0098*/ 	.word	0xffffffff


	//   ....[8]....
        /*009c*/ 	.word	0xffffffff


	//   ....[9]....
        /*00a0*/ 	.word	0xffffffff


	//   ....[10]....
        /*00a4*/ 	.word	0xffffffff


	//   ....[11]....
        /*00a8*/ 	.word	0xffffffff


	//   ....[12]....
        /*00ac*/ 	.word	0xffffffff


	//   ....[13]....
        /*00b0*/ 	.word	0xffffffff


	//----- nvinfo : EIATTR_COOP_GROUP_INSTR_OFFSETS
	.align		4
.L_41:
        /*00b4*/ 	.byte	0x04, 0x28
        /*00b6*/ 	.short	(.L_43 - .L_42)


	//   ....[0]....
.L_42:
        /*00b8*/ 	.word	0x000000b0


	//   ....[1]....
        /*00bc*/ 	.word	0x00000520


	//   ....[2]....
        /*00c0*/ 	.word	0x000008a0


	//   ....[3]....
        /*00c4*/ 	.word	0x00000a40


	//   ....[4]....
        /*00c8*/ 	.word	0x00000b40


	//   ....[5]....
        /*00cc*/ 	.word	0x00000cb0


	//   ....[6]....
        /*00d0*/ 	.word	0x00000e50


	//   ....[7]....
        /*00d4*/ 	.word	0x000010b0


	//   ....[8]....
        /*00d8*/ 	.word	0x00002450


	//   ....[9]....
        /*00dc*/ 	.word	0x00003a00


	//   ....[10]....
        /*00e0*/ 	.word	0x00003ed0


	//   ....[11]....
        /*00e4*/ 	.word	0x00003f00


	//   ....[12]....
        /*00e8*/ 	.word	0x00004a40


	//   ....[13]....
        /*00ec*/ 	.word	0x00004c50


	//----- nvinfo : EIATTR_VRC_CTA_INIT_COUNT
	.align		4
.L_43:
        /*00f0*/ 	.byte	0x02, 0x4a
        /*00f2*/ 	.byte	0x80
	.zero		1


	//----- nvinfo : EIATTR_SYSCALL_OFFSETS
	.align		4
        /*00f4*/ 	.byte	0x04, 0x46
        /*00f6*/ 	.short	(.L_45 - .L_44)


	//   ....[0]....
.L_44:
        /*00f8*/ 	.word	0x00006830


	//   ....[1]....
        /*00fc*/ 	.word	0x00006920


	//   ....[2]....
        /*0100*/ 	.word	0x000070c0


	//   ....[3]....
        /*0104*/ 	.word	0x00007d40


	//   ....[4]....
        /*0108*/ 	.word	0x000089a0


	//   ....[5]....
        /*010c*/ 	.word	0x000095f0


	//----- nvinfo : EIATTR_MBARRIER_INSTR_OFFSETS
	.align		4
.L_45:
        /*0110*/ 	.byte	0x04, 0x39
        /*0112*/ 	.short	(.L_47 - .L_46)


	//   ....[0]....
.L_46:
        /*0114*/ 	.word	0x00000680
        /*0118*/ 	.word	0x000000ff
        /*011c*/ 	.word	0x00000000
        /*0120*/ 	.short	0x0100
        /*0122*/ 	.byte	0x04
	.zero		1


	//   ....[1]....
        /*0124*/ 	.word	0x00000690
        /*0128*/ 	.word	0x000000ff
        /*012c*/ 	.word	0x00000080
        /*0130*/ 	.short	0x0100
        /*0132*/ 	.byte	0x04
	.zero		1


	//   ....[2]....
        /*0134*/ 	.word	0x000006a0
        /*0138*/ 	.word	0x000000ff
        /*013c*/ 	.word	0x00000008
        /*0140*/ 	.short	0x0100
        /*0142*/ 	.byte	0x04
	.zero		1


	//   ....[3]....
        /*0144*/ 	.word	0x000006b0
        /*0148*/ 	.word	0x000000ff
        /*014c*/ 	.word	0x00000088
        /*0150*/ 	.short	0x0100
        /*0152*/ 	.byte	0x04
	.zero		1


	//   ....[4]....
        /*0154*/ 	.word	0x000006c0
        /*0158*/ 	.word	0x000000ff
        /*015c*/ 	.word	0x00000010
        /*0160*/ 	.short	0x0100
        /*0162*/ 	.byte	0x04
	.zero		1


	//   ....[5]....
        /*0164*/ 	.word	0x000006d0
        /*0168*/ 	.word	0x000000ff
        /*016c*/ 	.word	0x00000090
        /*0170*/ 	.short	0x0100
        /*0172*/ 	.byte	0x04
	.zero		1


	//   ....[6]....
        /*0174*/ 	.word	0x000006e0
        /*0178*/ 	.word	0x000000ff
        /*017c*/ 	.word	0x00000018
        /*0180*/ 	.short	0x0100
        /*0182*/ 	.byte	0x04
	.zero		1


	//   ....[7]....
        /*0184*/ 	.word	0x000006f0
        /*0188*/ 	.word	0x000000ff
        /*018c*/ 	.word	0x00000098
        /*0190*/ 	.short	0x0100
        /*0192*/ 	.byte	0x04
	.zero		1


	//   ....[8]....
        /*0194*/ 	.word	0x00000700
        /*0198*/ 	.word	0x000000ff
        /*019c*/ 	.word	0x00000020
        /*01a0*/ 	.short	0x0100
        /*01a2*/ 	.byte	0x04
	.zero		1


	//   ....[9]....
        /*01a4*/ 	.word	0x00000710
        /*01a8*/ 	.word	0x000000ff
        /*01ac*/ 	.word	0x000000a0
        /*01b0*/ 	.short	0x0100
        /*01b2*/ 	.byte	0x04
	.zero		1


	//   ....[10]....
        /*01b4*/ 	.word	0x00000720
        /*01b8*/ 	.word	0x000000ff
        /*01bc*/ 	.word	0x00000028
        /*01c0*/ 	.short	0x0100
        /*01c2*/ 	.byte	0x04
	.zero		1


	//   ....[11]....
        /*01c4*/ 	.word	0x00000730
        /*01c8*/ 	.word	0x000000ff
        /*01cc*/ 	.word	0x000000a8
        /*01d0*/ 	.short	0x0100
        /*01d2*/ 	.byte	0x04
	.zero		1


	//   ....[12]....
        /*01d4*/ 	.word	0x00000740
        /*01d8*/ 	.word	0x000000ff
        /*01dc*/ 	.word	0x00000030
        /*01e0*/ 	.short	0x0100
        /*01e2*/ 	.byte	0x04
	.zero		1


	//   ....[13]....
        /*01e4*/ 	.word	0x00000750
        /*01e8*/ 	.word	0x000000ff
        /*01ec*/ 	.word	0x000000b0
        /*01f0*/ 	.short	0x0100
        /*01f2*/ 	.byte	0x04
	.zero		1


	//   ....[14]....
        /*01f4*/ 	.word	0x00000760
        /*01f8*/ 	.word	0x000000ff
        /*01fc*/ 	.word	0x00000038
        /*0200*/ 	.short	0x0100
        /*0202*/ 	.byte	0x04
	.zero		1


	//   ....[15]....
        /*0204*/ 	.word	0x00000770
        /*0208*/ 	.word	0x000000ff
        /*020c*/ 	.word	0x000000b8
        /*0210*/ 	.short	0x0100
        /*0212*/ 	.byte	0x04
	.zero		1


	//   ....[16]....
        /*0214*/ 	.word	0x00000780
        /*0218*/ 	.word	0x000000ff
        /*021c*/ 	.word	0x00000040
        /*0220*/ 	.short	0x0100
        /*0222*/ 	.byte	0x04
	.zero		1


	//   ....[17]....
        /*0224*/ 	.word	0x00000790
        /*0228*/ 	.word	0x000000ff
        /*022c*/ 	.word	0x000000c0
        /*0230*/ 	.short	0x0100
        /*0232*/ 	.byte	0x04
	.zero		1


	//   ....[18]....
        /*0234*/ 	.word	0x000007a0
        /*0238*/ 	.word	0x000000ff
        /*023c*/ 	.word	0x00000048
        /*0240*/ 	.short	0x0100
        /*0242*/ 	.byte	0x04
	.zero		1


	//   ....[19]....
        /*0244*/ 	.word	0x000007b0
        /*0248*/ 	.word	0x000000ff
        /*024c*/ 	.word	0x000000c8
        /*0250*/ 	.short	0x0100
        /*0252*/ 	.byte	0x04
	.zero		1


	//   ....[20]....
        /*0254*/ 	.word	0x000007c0
        /*0258*/ 	.word	0x000000ff
        /*025c*/ 	.word	0x00000050
        /*0260*/ 	.short	0x0100
        /*0262*/ 	.byte	0x04
	.zero		1


	//   ....[21]....
        /*0264*/ 	.word	0x000007d0
        /*0268*/ 	.word	0x000000ff
        /*026c*/ 	.word	0x000000d0
        /*0270*/ 	.short	0x0100
        /*0272*/ 	.byte	0x04
	.zero		1


	//   ....[22]....
        /*0274*/ 	.word	0x000007e0
        /*0278*/ 	.word	0x000000ff
        /*027c*/ 	.word	0x00000058
        /*0280*/ 	.short	0x0100
        /*0282*/ 	.byte	0x04
	.zero		1


	//   ....[23]....
        /*0284*/ 	.word	0x000007f0
        /*0288*/ 	.word	0x000000ff
        /*028c*/ 	.word	0x000000d8
        /*0290*/ 	.short	0x0100
        /*0292*/ 	.byte	0x04
	.zero		1


	//   ....[24]....
        /*0294*/ 	.word	0x00000800
        /*0298*/ 	.word	0x000000ff
        /*029c*/ 	.word	0x00000060
        /*02a0*/ 	.short	0x0100
        /*02a2*/ 	.byte	0x04
	.zero		1


	//   ....[25]....
        /*02a4*/ 	.word	0x00000810
        /*02a8*/ 	.word	0x000000ff
        /*02ac*/ 	.word	0x000000e0
        /*02b0*/ 	.short	0x0100
        /*02b2*/ 	.byte	0x04
	.zero		1


	//   ....[26]....
        /*02b4*/ 	.word	0x00000820
        /*02b8*/ 	.word	0x000000ff
        /*02bc*/ 	.word	0x00000068
        /*02c0*/ 	.short	0x0100
        /*02c2*/ 	.byte	0x04
	.zero		1


	//   ....[27]....
        /*02c4*/ 	.word	0x00000830
        /*02c8*/ 	.word	0x000000ff
        /*02cc*/ 	.word	0x000000e8
        /*02d0*/ 	.short	0x0100
        /*02d2*/ 	.byte	0x04
	.zero		1


	//   ....[28]....
        /*02d4*/ 	.word	0x00000840
        /*02d8*/ 	.word	0x000000ff
        /*02dc*/ 	.word	0x00000070
        /*02e0*/ 	.short	0x0100
        /*02e2*/ 	.byte	0x04
	.zero		1


	//   ....[29]....
        /*02e4*/ 	.word	0x00000850
        /*02e8*/ 	.word	0x000000ff
        /*02ec*/ 	.word	0x000000f0
        /*02f0*/ 	.short	0x0100
        /*02f2*/ 	.byte	0x04
	.zero		1


	//   ....[30]....
        /*02f4*/ 	.word	0x00000860
        /*02f8*/ 	.word	0x000000ff
        /*02fc*/ 	.word	0x00000078
        /*0300*/ 	.short	0x0100
        /*0302*/ 	.byte	0x04
	.zero		1


	//   ....[31]....
        /*0304*/ 	.word	0x00000870
        /*0308*/ 	.word	0x000000ff
        /*030c*/ 	.word	0x000000f8
        /*0310*/ 	.short	0x0100
        /*0312*/ 	.byte	0x04
	.zero		1


	//   ....[32]....
        /*0314*/ 	.word	0x000009b0
        /*0318*/ 	.word	0x000000ff
        /*031c*/ 	.word	0x00000100
        /*0320*/ 	.short	0x0100
        /*0322*/ 	.byte	0x04
	.zero		1


	//   ....[33]....
        /*0324*/ 	.word	0x000009c0
        /*0328*/ 	.word	0x000000ff
        /*032c*/ 	.word	0x00000120
        /*0330*/ 	.short	0x0100
        /*0332*/ 	.byte	0x04
	.zero		1


	//   ....[34]....
        /*0334*/ 	.word	0x000009d0
        /*0338*/ 	.word	0x000000ff
        /*033c*/ 	.word	0x00000108
        /*0340*/ 	.short	0x0100
        /*0342*/ 	.byte	0x04
	.zero		1


	//   ....[35]....
        /*0344*/ 	.word	0x000009e0
        /*0348*/ 	.word	0x000000ff
        /*034c*/ 	.word	0x00000128
        /*0350*/ 	.short	0x0100
        /*0352*/ 	.byte	0x04
	.zero		1


	//   ....[36]....
        /*0354*/ 	.word	0x000009f0
        /*0358*/ 	.word	0x000000ff
        /*035c*/ 	.word	0x00000110
        /*0360*/ 	.short	0x0100
        /*0362*/ 	.byte	0x04
	.zero		1


	//   ....[37]....
        /*0364*/ 	.word	0x00000a00
        /*0368*/ 	.word	0x000000ff
        /*036c*/ 	.word	0x00000130
        /*0370*/ 	.short	0x0100
        /*0372*/ 	.byte	0x04
	.zero		1


	//   ....[38]....
        /*0374*/ 	.word	0x00000a10
        /*0378*/ 	.word	0x000000ff
        /*037c*/ 	.word	0x00000118
        /*0380*/ 	.short	0x0100
        /*0382*/ 	.byte	0x04
	.zero		1


	//   ....[39]....
        /*0384*/ 	.word	0x00000a20
        /*0388*/ 	.word	0x000000ff
        /*038c*/ 	.word	0x00000138
        /*0390*/ 	.short	0x0100
        /*0392*/ 	.byte	0x04
	.zero		1


	//   ....[40]....
        /*0394*/ 	.word	0x00000b10
        /*0398*/ 	.word	0x000000ff
        /*039c*/ 	.word	0x00000140
        /*03a0*/ 	.short	0x0100
        /*03a2*/ 	.byte	0x06
	.zero		1


	//   ....[41]....
        /*03a4*/ 	.word	0x00000b20
        /*03a8*/ 	.word	0x000000ff
        /*03ac*/ 	.word	0x00000148
        /*03b0*/ 	.short	0x0100
        /*03b2*/ 	.byte	0x06
	.zero		1


	//   ....[42]....
        /*03b4*/ 	.word	0x00000c60
        /*03b8*/ 	.word	0x000000ff
        /*03bc*/ 	.word	0x00000150
        /*03c0*/ 	.short	0x0100
        /*03c2*/ 	.byte	0x06
	.zero		1


	//   ....[43]....
        /*03c4*/ 	.word	0x00000c70
        /*03c8*/ 	.word	0x000000ff
        /*03cc*/ 	.word	0x00000160
        /*03d0*/ 	.short	0x0100
        /*03d2*/ 	.byte	0x06
	.zero		1


	//   ....[44]....
        /*03d4*/ 	.word	0x00000c80
        /*03d8*/ 	.word	0x000000ff
        /*03dc*/ 	.word	0x00000158
        /*03e0*/ 	.short	0x0100
        /*03e2*/ 	.byte	0x06
	.zero		1


	//   ....[45]....
        /*03e4*/ 	.word	0x00000c90
        /*03e8*/ 	.word	0x000000ff
        /*03ec*/ 	.word	0x00000168
        /*03f0*/ 	.short	0x0100
        /*03f2*/ 	.byte	0x06
	.zero		1


	//   ....[46]....
        /*03f4*/ 	.word	0x00000dc0
        /*03f8*/ 	.word	0x000000ff
        /*03fc*/ 	.word	0x00000170
        /*0400*/ 	.short	0x0100
        /*0402*/ 	.byte	0x04
	.zero		1


	//   ....[47]....
        /*0404*/ 	.word	0x00000dd0
        /*0408*/ 	.word	0x000000ff
        /*040c*/ 	.word	0x00000190
        /*0410*/ 	.short	0x0100
        /*0412*/ 	.byte	0x04
	.zero		1


	//   ....[48]....
        /*0414*/ 	.word	0x00000de0
        /*0418*/ 	.word	0x000000ff
        /*041c*/ 	.word	0x00000178
        /*0420*/ 	.short	0x0100
        /*0422*/ 	.byte	0x04
	.zero		1


	//   ....[49]....
        /*0424*/ 	.word	0x00000df0
        /*0428*/ 	.word	0x000000ff
        /*042c*/ 	.word	0x00000198
        /*0430*/ 	.short	0x0100
        /*0432*/ 	.byte	0x04
	.zero		1


	//   ....[50]....
        /*0434*/ 	.word	0x00000e00
        /*0438*/ 	.word	0x000000ff
        /*043c*/ 	.word	0x00000180
        /*0440*/ 	.short	0x0100
        /*0442*/ 	.byte	0x04
	.zero		1


	//   ....[51]....
        /*0444*/ 	.word	0x00000e10
        /*0448*/ 	.word	0x000000ff
        /*044c*/ 	.word	0x000001a0
        /*0450*/ 	.short	0x0100
        /*0452*/ 	.byte	0x04
	.zero		1


	//   ....[52]....
        /*0454*/ 	.word	0x00000e20
        /*0458*/ 	.word	0x000000ff
        /*045c*/ 	.word	0x00000188
        /*0460*/ 	.short	0x0100
        /*0462*/ 	.byte	0x04
	.zero		1


	//   ....[53]....
        /*0464*/ 	.word	0x00000e30
        /*0468*/ 	.word	0x000000ff
        /*046c*/ 	.word	0x000001a8
        /*0470*/ 	.short	0x0100
        /*0472*/ 	.byte	0x04
	.zero		1


	//   ....[54]....
        /*0474*/ 	.word	0x00000f30
        /*0478*/ 	.word	0x000000ff
        /*047c*/ 	.word	0x000001b0
        /*0480*/ 	.short	0x0100
        /*0482*/ 	.byte	0x04
	.zero		1


	//   ....[55]....
        /*0484*/ 	.word	0x00000f40
        /*0488*/ 	.word	0x000000ff
        /*048c*/ 	.word	0x000001c0
        /*0490*/ 	.short	0x0100
        /*0492*/ 	.byte	0x04
	.zero		1


	//   ....[56]....
        /*0494*/ 	.word	0x00000f50
        /*0498*/ 	.word	0x000000ff
        /*049c*/ 	.word	0x000001b8
        /*04a0*/ 	.short	0x0100
        /*04a2*/ 	.byte	0x04
	.zero		1


	//   ....[57]....
        /*04a4*/ 	.word	0x00000f60
        /*04a8*/ 	.word	0x000000ff
        /*04ac*/ 	.word	0x000001c8
        /*04b0*/ 	.short	0x0100
        /*04b2*/ 	.byte	0x04
	.zero		1


	//   ....[58]....
        /*04b4*/ 	.word	0x00001060
        /*04b8*/ 	.word	0x000000ff
        /*04bc*/ 	.word	0x000001d0
        /*04c0*/ 	.short	0x0100
        /*04c2*/ 	.byte	0x06
	.zero		1


	//   ....[59]....
        /*04c4*/ 	.word	0x00001c90
        /*04c8*/ 	.word	0x00000000
        /*04cc*/ 	.word	0x000001c0
        /*04d0*/ 	.short	0x010a
        /*04d2*/ 	.byte	0xff
	.zero		1


	//   ....[60]....
        /*04d4*/ 	.word	0x00001cb0
        /*04d8*/ 	.word	0x00000000
        /*04dc*/ 	.word	0x000001b0
        /*04e0*/ 	.short	0x0101
        /*04e2*/ 	.byte	0xff
	.zero		1


	//   ....[61]....
        /*04e4*/ 	.word	0x00001d60
        /*04e8*/ 	.word	0x000000ff
        /*04ec*/ 	.word	0x00000080
        /*04f0*/ 	.short	0x010a
        /*04f2*/ 	.byte	0x04
	.zero		1


	//   ....[62]....
        /*04f4*/ 	.word	0x00001e30
        /*04f8*/ 	.word	0x000000ff
        /*04fc*/ 	.word	0x00000080
        /*0500*/ 	.short	0x010a
        /*0502*/ 	.byte	0x21
	.zero		1


	//   ....[63]....
        /*0504*/ 	.word	0x00001fe0
        /*0508*/ 	.word	0x000000ff
        /*050c*/ 	.word	0x00000080
        /*0510*/ 	.short	0x010a
        /*0512*/ 	.byte	0x05
	.zero		1


	//   ....[64]....
        /*0514*/ 	.word	0x00002100
        /*0518*/ 	.word	0x000000ff
        /*051c*/ 	.word	0x00000148
        /*0520*/ 	.short	0x0101
        /*0522*/ 	.byte	0x0d
	.zero		1


	//   ....[65]....
        /*0524*/ 	.word	0x00002120
        /*0528*/ 	.word	0x000000ff
        /*052c*/ 	.word	0x00000080
        /*0530*/ 	.short	0x010a
        /*0532*/ 	.byte	0x04
	.zero		1


	//   ....[66]....
        /*0534*/ 	.word	0x000021a0
        /*0538*/ 	.word	0x000000ff
        /*053c*/ 	.word	0x00000080
        /*0540*/ 	.short	0x010a
        /*0542*/ 	.byte	0x11
	.zero		1


	//   ....[67]....
        /*0544*/ 	.word	0x00002340
        /*0548*/ 	.word	0x000000ff
        /*054c*/ 	.word	0x00000080
        /*0550*/ 	.short	0x010a
        /*0552*/ 	.byte	0x05
	.zero		1


	//   ....[68]....
        /*0554*/ 	.word	0x00002480
        /*0558*/ 	.word	0x00000003
        /*055c*/ 	.word	0x00000150
        /*0560*/ 	.short	0x010a
        /*0562*/ 	.byte	0xff
	.zero		1


	//   ....[69]....
        /*0564*/ 	.word	0x000025d0
        /*0568*/ 	.word	0x00000000
        /*056c*/ 	.word	0x00000000
        /*0570*/ 	.short	0x0101
        /*0572*/ 	.byte	0xff
	.zero		1


	//   ....[70]....
        /*0574*/ 	.word	0x00002b90
        /*0578*/ 	.word	0x000000ff
        /*057c*/ 	.word	0x00000000
        /*0580*/ 	.short	0x010a
        /*0582*/ 	.byte	0x04
	.zero		1


	//   ....[71]....
        /*0584*/ 	.word	0x00002c20
        /*0588*/ 	.word	0x000000ff
        /*058c*/ 	.word	0x00000000
        /*0590*/ 	.short	0x010a
        /*0592*/ 	.byte	0x05
	.zero		1


	//   ....[72]....
        /*0594*/ 	.word	0x00002cb0
        /*0598*/ 	.word	0x000000ff
        /*059c*/ 	.word	0x00000000
        /*05a0*/ 	.short	0x010a
        /*05a2*/ 	.byte	0x05
	.zero		1


	//   ....[73]....
        /*05a4*/ 	.word	0x00002d40
        /*05a8*/ 	.word	0x000000ff
        /*05ac*/ 	.word	0x00000000
        /*05b0*/ 	.short	0x010a
        /*05b2*/ 	.byte	0x05
	.zero		1


	//   ....[74]....
        /*05b4*/ 	.word	0x00002dd0
        /*05b8*/ 	.word	0x000000ff
        /*05bc*/ 	.word	0x00000000
        /*05c0*/ 	.short	0x010a
        /*05c2*/ 	.byte	0x05
	.zero		1


	//   ....[75]....
        /*05c4*/ 	.word	0x00002e60
        /*05c8*/ 	.word	0x000000ff
        /*05cc*/ 	.word	0x00000000
        /*05d0*/ 	.short	0x010a
        /*05d2*/ 	.byte	0x05
	.zero		1


	//   ....[76]....
        /*05d4*/ 	.word	0x00002ef0
        /*05d8*/ 	.word	0x000000ff
        /*05dc*/ 	.word	0x00000000
        /*05e0*/ 	.short	0x010a
        /*05e2*/ 	.byte	0x05
	.zero		1


	//   ....[77]....
        /*05e4*/ 	.word	0x00002f80
        /*05e8*/ 	.word	0x000000ff
        /*05ec*/ 	.word	0x00000000
        /*05f0*/ 	.short	0x010a
        /*05f2*/ 	.byte	0x05
	.zero		1


	//   ....[78]....
        /*05f4*/ 	.word	0x00003010
        /*05f8*/ 	.word	0x000000ff
        /*05fc*/ 	.word	0x00000000
        /*0600*/ 	.short	0x010a
        /*0602*/ 	.byte	0x05
	.zero		1


	//   ....[79]....
        /*0604*/ 	.word	0x000030a0
        /*0608*/ 	.word	0x000000ff
        /*060c*/ 	.word	0x00000000
        /*0610*/ 	.short	0x010a
        /*0612*/ 	.byte	0x05
	.zero		1


	//   ....[80]....
        /*0614*/ 	.word	0x00003130
        /*0618*/ 	.word	0x000000ff
        /*061c*/ 	.word	0x00000000
        /*0620*/ 	.short	0x010a
        /*0622*/ 	.byte	0x05
	.zero		1


	//   ....[81]....
        /*0624*/ 	.word	0x000031c0
        /*0628*/ 	.word	0x000000ff
        /*062c*/ 	.word	0x00000000
        /*0630*/ 	.short	0x010a
        /*0632*/ 	.byte	0x05
	.zero		1


	//   ....[82]....
        /*0634*/ 	.word	0x00003250
        /*0638*/ 	.word	0x000000ff
        /*063c*/ 	.word	0x00000000
        /*0640*/ 	.short	0x010a
        /*0642*/ 	.byte	0x05
	.zero		1


	//   ....[83]....
        /*0644*/ 	.word	0x000032e0
        /*0648*/ 	.word	0x000000ff
        /*064c*/ 	.word	0x00000000
        /*0650*/ 	.short	0x010a
        /*0652*/ 	.byte	0x05
	.zero		1


	//   ....[84]....
        /*0654*/ 	.word	0x00003370
        /*0658*/ 	.word	0x000000ff
        /*065c*/ 	.word	0x00000000
        /*0660*/ 	.short	0x010a
        /*0662*/ 	.byte	0x05
	.zero		1


	//   ....[85]....
        /*0664*/ 	.word	0x00003410
        /*0668*/ 	.word	0x00000000
        /*066c*/ 	.word	0x00000000
        /*0670*/ 	.short	0x010a
        /*0672*/ 	.byte	0xff
	.zero		1


	//   ....[86]....
        /*0674*/ 	.word	0x00003550
        /*0678*/ 	.word	0x00000000
        /*067c*/ 	.word	0x000001b0
        /*0680*/ 	.short	0x010a
        /*0682*/ 	.byte	0xff
	.zero		1


	//   ....[87]....
        /*0684*/ 	.word	0x000035c0
        /*0688*/ 	.word	0x00000004
        /*068c*/ 	.word	0x00000000
        /*0690*/ 	.short	0x0101
        /*0692*/ 	.byte	0xff
	.zero		1


	//   ....[88]....
        /*0694*/ 	.word	0x000035e0
        /*0698*/ 	.word	0x000000ff
        /*069c*/ 	.word	0x00000160
        /*06a0*/ 	.short	0x010a
        /*06a2*/ 	.byte	0x04
	.zero		1


	//   ....[89]....
        /*06a4*/ 	.word	0x00003700
        /*06a8*/ 	.word	0x00000000
        /*06ac*/ 	.word	0x00000150
        /*06b0*/ 	.short	0x010a
        /*06b2*/ 	.byte	0xff
	.zero		1


	//   ....[90]....
        /*06b4*/ 	.word	0x00003800
        /*06b8*/ 	.word	0x00000000
        /*06bc*/ 	.word	0x00000000
        /*06c0*/ 	.short	0x0101
        /*06c2*/ 	.byte	0xff
	.zero		1


	//   ....[91]....
        /*06c4*/ 	.word	0x00003890
        /*06c8*/ 	.word	0x000000ff
        /*06cc*/ 	.word	0x00000160
        /*06d0*/ 	.short	0x0106
        /*06d2*/ 	.byte	0x04
	.zero		1


	//   ....[92]....
        /*06d4*/ 	.word	0x000038b0
        /*06d8*/ 	.word	0x000000ff
        /*06dc*/ 	.word	0x00000160
        /*06e0*/ 	.short	0x010a
        /*06e2*/ 	.byte	0x04
	.zero		1


	//   ....[93]....
        /*06e4*/ 	.word	0x00003940
        /*06e8*/ 	.word	0x000000ff
        /*06ec*/ 	.word	0x00000160
        /*06f0*/ 	.short	0x0106
        /*06f2*/ 	.byte	0x07
	.zero		1


	//   ....[94]....
        /*06f4*/ 	.word	0x00003980
        /*06f8*/ 	.word	0x00000000
        /*06fc*/ 	.word	0x00000160
        /*0700*/ 	.short	0x010a
        /*0702*/ 	.byte	0xff
	.zero		1


	//   ....[95]....
        /*0704*/ 	.word	0x00003bd0
        /*0708*/ 	.word	0x000000ff
        /*070c*/ 	.word	0x00000008
        /*0710*/ 	.short	0x010a
        /*0712*/ 	.byte	0x05
	.zero		1


	//   ....[96]....
        /*0714*/ 	.word	0x00003bf0
        /*0718*/ 	.word	0x000000ff
        /*071c*/ 	.word	0x00000008
        /*0720*/ 	.short	0x010a
        /*0722*/ 	.byte	0x05
	.zero		1


	//   ....[97]....
        /*0724*/ 	.word	0x00003d80
        /*0728*/ 	.word	0x000000ff
        /*072c*/ 	.word	0x00000008
        /*0730*/ 	.short	0x010a
        /*0732*/ 	.byte	0x05
	.zero		1


	//   ....[98]....
        /*0734*/ 	.word	0x00003da0
        /*0738*/ 	.word	0x000000ff
        /*073c*/ 	.word	0x00000008
        /*0740*/ 	.short	0x010a
        /*0742*/ 	.byte	0x05
	.zero		1


	//   ....[99]....
        /*0744*/ 	.word	0x00003e60
        /*0748*/ 	.word	0x000000ff
        /*074c*/ 	.word	0x00000000
        /*0750*/ 	.short	0x0101
        /*0752*/ 	.byte	0x04
	.zero		1


	//   ....[100]....
        /*0754*/ 	.word	0x00004160
        /*0758*/ 	.word	0x00000000
        /*075c*/ 	.word	0x00000150
        /*0760*/ 	.short	0x010a
        /*0762*/ 	.byte	0xff
	.zero		1


	//   ....[101]....
        /*0764*/ 	.word	0x00004220
        /*0768*/ 	.word	0x00000000
        /*076c*/ 	.word	0x00000000
        /*0770*/ 	.short	0x0101
        /*0772*/ 	.byte	0xff
	.zero		1


	//   ....[102]....
        /*0774*/ 	.word	0x000042e0
        /*0778*/ 	.word	0x000000ff
        /*077c*/ 	.word	0x00000000
        /*0780*/ 	.short	0x010a
        /*0782*/ 	.byte	0x04
	.zero		1


	//   ....[103]....
        /*0784*/ 	.word	0x000042f0
        /*0788*/ 	.word	0x000000ff
        /*078c*/ 	.word	0x00000190
        /*0790*/ 	.short	0x010a
        /*0792*/ 	.byte	0x17
	.zero		1


	//   ....[104]....
        /*0794*/ 	.word	0x000043a0
        /*0798*/ 	.word	0x000000ff
        /*079c*/ 	.word	0x00000000
        /*07a0*/ 	.short	0x010a
        /*07a2*/ 	.byte	0x05
	.zero		1


	//   ....[105]....
        /*07a4*/ 	.word	0x000044e0
        /*07a8*/ 	.word	0x000000ff
        /*07ac*/ 	.word	0x00000000
        /*07b0*/ 	.short	0x010a
        /*07b2*/ 	.byte	0x04
	.zero		1


	//   ....[106]....
        /*07b4*/ 	.word	0x00004730
        /*07b8*/ 	.word	0x000000ff
        /*07bc*/ 	.word	0x00000000
        /*07c0*/ 	.short	0x010a
        /*07c2*/ 	.byte	0x04
	.zero		1


	//   ....[107]....
        /*07c4*/ 	.word	0x000047c0
        /*07c8*/ 	.word	0x000000ff
        /*07cc*/ 	.word	0x00000000
        /*07d0*/ 	.short	0x010a
        /*07d2*/ 	.byte	0x05
	.zero		1


	//   ....[108]....
        /*07d4*/ 	.word	0x00004850
        /*07d8*/ 	.word	0x000000ff
        /*07dc*/ 	.word	0x00000000
        /*07e0*/ 	.short	0x010a
        /*07e2*/ 	.byte	0x05
	.zero		1


	//   ....[109]....
        /*07e4*/ 	.word	0x000048f0
        /*07e8*/ 	.word	0x00000000
        /*07ec*/ 	.word	0x00000000
        /*07f0*/ 	.short	0x010a
        /*07f2*/ 	.byte	0xff
	.zero		1


	//   ....[110]....
        /*07f4*/ 	.word	0x00004930
        /*07f8*/ 	.word	0x00000000
        /*07fc*/ 	.word	0x00000000
        /*0800*/ 	.short	0x010a
        /*0802*/ 	.byte	0xff
	.zero		1


	//   ....[111]....
        /*0804*/ 	.word	0x000049a0
        /*0808*/ 	.word	0x000000ff
        /*080c*/ 	.word	0x00000000
        /*0810*/ 	.short	0x0101
        /*0812*/ 	.byte	0x04
	.zero		1


	//   ....[112]....
        /*0814*/ 	.word	0x000049e0
        /*0818*/ 	.word	0x000000ff
        /*081c*/ 	.word	0x000001d0
        /*0820*/ 	.short	0x010a
        /*0822*/ 	.byte	0x11
	.zero		1


	//   ....[113]....
        /*0824*/ 	.word	0x00004a30
        /*0828*/ 	.word	0x000000ff
        /*082c*/ 	.word	0x00000000
        /*0830*/ 	.short	0x0101
        /*0832*/ 	.byte	0x04
	.zero		1


	//   ....[114]....
        /*0834*/ 	.word	0x00004f10
        /*0838*/ 	.word	0x0000000c
        /*083c*/ 	.word	0x00000150
        /*0840*/ 	.short	0x010a
        /*0842*/ 	.byte	0xff
	.zero		1


	//   ....[115]....
        /*0844*/ 	.word	0x00005080
        /*0848*/ 	.word	0x00000000
        /*084c*/ 	.word	0x00000000
        /*0850*/ 	.short	0x0101
        /*0852*/ 	.byte	0xff
	.zero		1


	//   ....[116]....
        /*0854*/ 	.word	0x00005510
        /*0858*/ 	.word	0x000000ff
        /*085c*/ 	.word	0x00000148
        /*0860*/ 	.short	0x010a
        /*0862*/ 	.byte	0x15
	.zero		1


	//   ....[117]....
        /*0864*/ 	.word	0x00005690
        /*0868*/ 	.word	0x000000ff
        /*086c*/ 	.word	0x00000120
        /*0870*/ 	.short	0x010a
        /*0872*/ 	.byte	0x15
	.zero		1


	//   ....[118]....
        /*0874*/ 	.word	0x00005800
        /*0878*/ 	.word	0x000000ff
        /*087c*/ 	.word	0x00000100
        /*0880*/ 	.short	0x010b
        /*0882*/ 	.byte	0x15
	.zero		1


	//   ....[119]....
        /*0884*/ 	.word	0x00005810
        /*0888*/ 	.word	0x000000ff
        /*088c*/ 	.word	0x00000000
        /*0890*/ 	.short	0x0101
        /*0892*/ 	.byte	0x28
	.zero		1


	//   ....[120]....
        /*0894*/ 	.word	0x00005820
        /*0898*/ 	.word	0x000000ff
        /*089c*/ 	.word	0x00000128
        /*08a0*/ 	.short	0x010a
        /*08a2*/ 	.byte	0x15
	.zero		1


	//   ....[121]....
        /*08a4*/ 	.word	0x00005970
        /*08a8*/ 	.word	0x000000ff
        /*08ac*/ 	.word	0x00000108
        /*08b0*/ 	.short	0x010b
        /*08b2*/ 	.byte	0x15
	.zero		1


	//   ....[122]....
        /*08b4*/ 	.word	0x00005980
        /*08b8*/ 	.word	0x000000ff
        /*08bc*/ 	.word	0x00000000
        /*08c0*/ 	.short	0x0101
        /*08c2*/ 	.byte	0x27
	.zero		1


	//   ....[123]....
        /*08c4*/ 	.word	0x00005990
        /*08c8*/ 	.word	0x000000ff
        /*08cc*/ 	.word	0x00000130
        /*08d0*/ 	.short	0x010a
        /*08d2*/ 	.byte	0x15
	.zero		1


	//   ....[124]....
        /*08d4*/ 	.word	0x00005ad0
        /*08d8*/ 	.word	0x000000ff
        /*08dc*/ 	.word	0x00000110
        /*08e0*/ 	.short	0x010b
        /*08e2*/ 	.byte	0x15
	.zero		1


	//   ....[125]....
        /*08e4*/ 	.word	0x00005ae0
        /*08e8*/ 	.word	0x000000ff
        /*08ec*/ 	.word	0x00000000
        /*08f0*/ 	.short	0x0101
        /*08f2*/ 	.byte	0x26
	.zero		1


	//   ....[126]....
        /*08f4*/ 	.word	0x00005af0
        /*08f8*/ 	.word	0x000000ff
        /*08fc*/ 	.word	0x00000138
        /*0900*/ 	.short	0x010a
        /*0902*/ 	.byte	0x15
	.zero		1


	//   ....[127]....
        /*0904*/ 	.word	0x00005cf0
        /*0908*/ 	.word	0x000000ff
        /*090c*/ 	.word	0x00000118
        /*0910*/ 	.short	0x010b
        /*0912*/ 	.byte	0x15
	.zero		1


	//   ....[128]....
        /*0914*/ 	.word	0x00005d00
        /*0918*/ 	.word	0x000000ff
        /*091c*/ 	.word	0x00000000
        /*0920*/ 	.short	0x0101
        /*0922*/ 	.byte	0x25
	.zero		1


	//   ....[129]....
        /*0924*/ 	.word	0x00005d30
        /*0928*/ 	.word	0x000000ff
        /*092c*/ 	.word	0x00000120
        /*0930*/ 	.short	0x010a
        /*0932*/ 	.byte	0x15
	.zero		1


	//   ....[130]....
        /*0934*/ 	.word	0x00005d50
        /*0938*/ 	.word	0x000000ff
        /*093c*/ 	.word	0x00000128
        /*0940*/ 	.short	0x010a
        /*0942*/ 	.byte	0x15
	.zero		1


	//   ....[131]....
        /*0944*/ 	.word	0x00005d70
        /*0948*/ 	.word	0x000000ff
        /*094c*/ 	.word	0x00000130
        /*0950*/ 	.short	0x010a
        /*0952*/ 	.byte	0x15
	.zero		1


	//   ....[132]....
        /*0954*/ 	.word	0x00005db0
        /*0958*/ 	.word	0x00000000
        /*095c*/ 	.word	0x00000138
        /*0960*/ 	.short	0x010a
        /*0962*/ 	.byte	0xff
	.zero		1


	//   ....[133]....
        /*0964*/ 	.word	0x000060c0
        /*0968*/ 	.word	0x00000003
        /*096c*/ 	.word	0x00000150
        /*0970*/ 	.short	0x010a
        /*0972*/ 	.byte	0xff
	.zero		1


	//   ....[134]....
        /*0974*/ 	.word	0x00006240
        /*0978*/ 	.word	0x00000000
        /*097c*/ 	.word	0x00000000
        /*0980*/ 	.short	0x0101
        /*0982*/ 	.byte	0xff
	.zero		1


	//   ....[135]....
        /*0984*/ 	.word	0x00006d80
        /*0988*/ 	.word	0x000000ff
        /*098c*/ 	.word	0x00000100
        /*0990*/ 	.short	0x010a
        /*0992*/ 	.byte	0x2c
	.zero		1


	//   ....[136]....
        /*0994*/ 	.word	0x00006dc0
        /*0998*/ 	.word	0x00000062
        /*099c*/ 	.word	0x00000170
        /*09a0*/ 	.short	0x010a
        /*09a2*/ 	.byte	0xff
	.zero		1


	//   ....[137]....
        /*09a4*/ 	.word	0x00006eb0
        /*09a8*/ 	.word	0x000000ff
        /*09ac*/ 	.word	0x00000100
        /*09b0*/ 	.short	0x010a
        /*09b2*/ 	.byte	0x2c
	.zero		1


	//   ....[138]....
        /*09b4*/ 	.word	0x00006fa0
        /*09b8*/ 	.word	0x00000062
        /*09bc*/ 	.word	0x00000170
        /*09c0*/ 	.short	0x010a
        /*09c2*/ 	.byte	0xff
	.zero		1


	//   ....[139]....
        /*09c4*/ 	.word	0x00007a70
        /*09c8*/ 	.word	0x00000000
        /*09cc*/ 	.word	0x00000000
        /*09d0*/ 	.short	0x0101
        /*09d2*/ 	.byte	0xff
	.zero		1


	//   ....[140]....
        /*09d4*/ 	.word	0x00007a80
        /*09d8*/ 	.word	0x00000003
        /*09dc*/ 	.word	0x00000100
        /*09e0*/ 	.short	0x010a
        /*09e2*/ 	.byte	0xff
	.zero		1


	//   ....[141]....
        /*09e4*/ 	.word	0x00007b60
        /*09e8*/ 	.word	0x00000003
        /*09ec*/ 	.word	0x00000100
        /*09f0*/ 	.short	0x010a
        /*09f2*/ 	.byte	0xff
	.zero		1


	//   ....[142]....
        /*09f4*/ 	.word	0x000086d0
        /*09f8*/ 	.word	0x00000068
        /*09fc*/ 	.word	0x00000000
        /*0a00*/ 	.short	0x0101
        /*0a02*/ 	.byte	0xff
	.zero		1


	//   ....[143]....
        /*0a04*/ 	.word	0x000086f0
        /*0a08*/ 	.word	0x0000003e
        /*0a0c*/ 	.word	0x00000100
        /*0a10*/ 	.short	0x010a
        /*0a12*/ 	.byte	0xff
	.zero		1


	//   ....[144]....
        /*0a14*/ 	.word	0x000087c0
        /*0a18*/ 	.word	0x0000003e
        /*0a1c*/ 	.word	0x00000100
        /*0a20*/ 	.short	0x010a
        /*0a22*/ 	.byte	0xff
	.zero		1


	//   ....[145]....
        /*0a24*/ 	.word	0x00009320
        /*0a28*/ 	.word	0x0000003e
        /*0a2c*/ 	.word	0x00000000
        /*0a30*/ 	.short	0x0101
        /*0a32*/ 	.byte	0xff
	.zero		1


	//   ....[146]....
        /*0a34*/ 	.word	0x00009340
        /*0a38*/ 	.word	0x0000003d
        /*0a3c*/ 	.word	0x00000100
        /*0a40*/ 	.short	0x010a
        /*0a42*/ 	.byte	0xff
	.zero		1


	//   ....[147]....
        /*0a44*/ 	.word	0x00009410
        /*0a48*/ 	.word	0x0000003d
        /*0a4c*/ 	.word	0x00000100
        /*0a50*/ 	.short	0x010a
        /*0a52*/ 	.byte	0xff
	.zero		1


	//   ....[148]....
        /*0a54*/ 	.word	0x000096e0
        /*0a58*/ 	.word	0x00000062
        /*0a5c*/ 	.word	0x00000000
        /*0a60*/ 	.short	0x0101
        /*0a62*/ 	.byte	0xff
	.zero		1


	//   ....[149]....
        /*0a64*/ 	.word	0x00009fc0
        /*0a68*/ 	.word	0x00000002
        /*0a6c*/ 	.word	0x00000000
        /*0a70*/ 	.short	0x0101
        /*0a72*/ 	.byte	0xff
	.zero		1


	//   ....[150]....
        /*0a74*/ 	.word	0x0000a270
        /*0a78*/ 	.word	0x000000ff
        /*0a7c*/ 	.word	0x00000000
        /*0a80*/ 	.short	0x0101
        /*0a82*/ 	.byte	0x04
	.zero		1


	//   ....[151]....
        /*0a84*/ 	.word	0x0000a290
        /*0a88*/ 	.word	0x00000000
        /*0a8c*/ 	.word	0x000001c0
        /*0a90*/ 	.short	0x010a
        /*0a92*/ 	.byte	0xff
	.zero		1


	//   ....[152]....
        /*0a94*/ 	.word	0x0000a2f0
        /*0a98*/ 	.word	0x00000000
        /*0a9c*/ 	.word	0x00000080
        /*0aa0*/ 	.short	0x010a
        /*0aa2*/ 	.byte	0xff
	.zero		1


	//   ....[153]....
        /*0aa4*/ 	.word	0x0000a350
        /*0aa8*/ 	.word	0x00000000
        /*0aac*/ 	.word	0x00000080
        /*0ab0*/ 	.short	0x010a
        /*0ab2*/ 	.byte	0xff
	.zero		1


	//   ....[154]....
        /*0ab4*/ 	.word	0x0000a3a0
        /*0ab8*/ 	.word	0x00000003
        /*0abc*/ 	.word	0x00000150
        /*0ac0*/ 	.short	0x010a
        /*0ac2*/ 	.byte	0xff
	.zero		1


	//   ....[155]....
        /*0ac4*/ 	.word	0x0000a400
        /*0ac8*/ 	.word	0x00000000
        /*0acc*/ 	.word	0x00000000
        /*0ad0*/ 	.short	0x010a
        /*0ad2*/ 	.byte	0xff
	.zero		1


	//   ....[156]....
        /*0ad4*/ 	.word	0x0000a460
        /*0ad8*/ 	.word	0x00000000
        /*0adc*/ 	.word	0x00000000
        /*0ae0*/ 	.short	0x010a
        /*0ae2*/ 	.byte	0xff
	.zero		1


	//   ....[157]....
        /*0ae4*/ 	.word	0x0000a4c0
        /*0ae8*/ 	.word	0x00000000
        /*0aec*/ 	.word	0x00000000
        /*0af0*/ 	.short	0x010a
        /*0af2*/ 	.byte	0xff
	.zero		1


	//   ....[158]....
        /*0af4*/ 	.word	0x0000a520
        /*0af8*/ 	.word	0x00000000
        /*0afc*/ 	.word	0x00000000
        /*0b00*/ 	.short	0x010a
        /*0b02*/ 	.byte	0xff
	.zero		1


	//   ....[159]....
        /*0b04*/ 	.word	0x0000a580
        /*0b08*/ 	.word	0x00000000
        /*0b0c*/ 	.word	0x00000000
        /*0b10*/ 	.short	0x010a
        /*0b12*/ 	.byte	0xff
	.zero		1


	//   ....[160]....
        /*0b14*/ 	.word	0x0000a5e0
        /*0b18*/ 	.word	0x00000000
        /*0b1c*/ 	.word	0x00000000
        /*0b20*/ 	.short	0x010a
        /*0b22*/ 	.byte	0xff
	.zero		1


	//   ....[161]....
        /*0b24*/ 	.word	0x0000a640
        /*0b28*/ 	.word	0x00000000
        /*0b2c*/ 	.word	0x00000000
        /*0b30*/ 	.short	0x010a
        /*0b32*/ 	.byte	0xff
	.zero		1


	//   ....[162]....
        /*0b34*/ 	.word	0x0000a6a0
        /*0b38*/ 	.word	0x00000000
        /*0b3c*/ 	.word	0x00000000
        /*0b40*/ 	.short	0x010a
        /*0b42*/ 	.byte	0xff
	.zero		1


	//   ....[163]....
        /*0b44*/ 	.word	0x0000a700
        /*0b48*/ 	.word	0x00000000
        /*0b4c*/ 	.word	0x00000000
        /*0b50*/ 	.short	0x010a
        /*0b52*/ 	.byte	0xff
	.zero		1


	//   ....[164]....
        /*0b54*/ 	.word	0x0000a760
        /*0b58*/ 	.word	0x00000000
        /*0b5c*/ 	.word	0x00000000
        /*0b60*/ 	.short	0x010a
        /*0b62*/ 	.byte	0xff
	.zero		1


	//   ....[165]....
        /*0b64*/ 	.word	0x0000a7c0
        /*0b68*/ 	.word	0x00000000
        /*0b6c*/ 	.word	0x00000000
        /*0b70*/ 	.short	0x010a
        /*0b72*/ 	.byte	0xff
	.zero		1


	//   ....[166]....
        /*0b74*/ 	.word	0x0000a820
        /*0b78*/ 	.word	0x00000000
        /*0b7c*/ 	.word	0x00000000
        /*0b80*/ 	.short	0x010a
        /*0b82*/ 	.byte	0xff
	.zero		1


	//   ....[167]....
        /*0b84*/ 	.word	0x0000a880
        /*0b88*/ 	.word	0x00000000
        /*0b8c*/ 	.word	0x00000000
        /*0b90*/ 	.short	0x010a
        /*0b92*/ 	.byte	0xff
	.zero		1


	//   ....[168]....
        /*0b94*/ 	.word	0x0000a8e0
        /*0b98*/ 	.word	0x00000000
        /*0b9c*/ 	.word	0x00000000
        /*0ba0*/ 	.short	0x010a
        /*0ba2*/ 	.byte	0xff
	.zero		1


	//   ....[169]....
        /*0ba4*/ 	.word	0x0000a940
        /*0ba8*/ 	.word	0x00000000
        /*0bac*/ 	.word	0x00000000
        /*0bb0*/ 	.short	0x010a
        /*0bb2*/ 	.byte	0xff
	.zero		1


	//   ....[170]....
        /*0bb4*/ 	.word	0x0000a990
        /*0bb8*/ 	.word	0x00000000
        /*0bbc*/ 	.word	0x000001b0
        /*0bc0*/ 	.short	0x010a
        /*0bc2*/ 	.byte	0xff
	.zero		1


	//   ....[171]....
        /*0bc4*/ 	.word	0x0000a9f0
        /*0bc8*/ 	.word	0x00000000
        /*0bcc*/ 	.word	0x00000160
        /*0bd0*/ 	.short	0x010a
        /*0bd2*/ 	.byte	0xff
	.zero		1


	//   ....[172]....
        /*0bd4*/ 	.word	0x0000aa40
        /*0bd8*/ 	.word	0x00000000
        /*0bdc*/ 	.word	0x00000150
        /*0be0*/ 	.short	0x010a
        /*0be2*/ 	.byte	0xff
	.zero		1


	//   ....[173]....
        /*0be4*/ 	.word	0x0000aaa0
        /*0be8*/ 	.word	0x00000000
        /*0bec*/ 	.word	0x00000160
        /*0bf0*/ 	.short	0x010a
        /*0bf2*/ 	.byte	0xff
	.zero		1


	//   ....[174]....
        /*0bf4*/ 	.word	0x0000ab00
        /*0bf8*/ 	.word	0x00000005
        /*0bfc*/ 	.word	0x00000008
        /*0c00*/ 	.short	0x010a
        /*0c02*/ 	.byte	0xff
	.zero		1


	//   ....[175]....
        /*0c04*/ 	.word	0x0000abf0
        /*0c08*/ 	.word	0x00000003
        /*0c0c*/ 	.word	0x00000008
        /*0c10*/ 	.short	0x010a
        /*0c12*/ 	.byte	0xff
	.zero		1


	//   ....[176]....
        /*0c14*/ 	.word	0x0000ac40
        /*0c18*/ 	.word	0x00000000
        /*0c1c*/ 	.word	0x00000150
        /*0c20*/ 	.short	0x010a
        /*0c22*/ 	.byte	0xff
	.zero		1


	//   ....[177]....
        /*0c24*/ 	.word	0x0000aca0
        /*0c28*/ 	.word	0x00000000
        /*0c2c*/ 	.word	0x00000190
        /*0c30*/ 	.short	0x010a
        /*0c32*/ 	.byte	0xff
	.zero		1


	//   ....[178]....
        /*0c34*/ 	.word	0x0000ad00
        /*0c38*/ 	.word	0x00000000
        /*0c3c*/ 	.word	0x00000000
        /*0c40*/ 	.short	0x010a
        /*0c42*/ 	.byte	0xff
	.zero		1


	//   ....[179]....
        /*0c44*/ 	.word	0x0000ad60
        /*0c48*/ 	.word	0x00000000
        /*0c4c*/ 	.word	0x00000000
        /*0c50*/ 	.short	0x010a
        /*0c52*/ 	.byte	0xff
	.zero		1


	//   ....[180]....
        /*0c54*/ 	.word	0x0000adc0
        /*0c58*/ 	.word	0x00000000
        /*0c5c*/ 	.word	0x00000000
        /*0c60*/ 	.short	0x010a
        /*0c62*/ 	.byte	0xff
	.zero		1


	//   ....[181]....
        /*0c64*/ 	.word	0x0000ae20
        /*0c68*/ 	.word	0x00000000
        /*0c6c*/ 	.word	0x00000000
        /*0c70*/ 	.short	0x010a
        /*0c72*/ 	.byte	0xff
	.zero		1


	//   ....[182]....
        /*0c74*/ 	.word	0x0000ae80
        /*0c78*/ 	.word	0x00000000
        /*0c7c*/ 	.word	0x000001d0
        /*0c80*/ 	.short	0x010a
        /*0c82*/ 	.byte	0xff
	.zero		1


	//   ....[183]....
        /*0c84*/ 	.word	0x0000aed0
        /*0c88*/ 	.word	0x0000000c
        /*0c8c*/ 	.word	0x00000150
        /*0c90*/ 	.short	0x010a
        /*0c92*/ 	.byte	0xff
	.zero		1


	//   ....[184]....
        /*0c94*/ 	.word	0x0000af30
        /*0c98*/ 	.word	0x00000000
        /*0c9c*/ 	.word	0x00000148
        /*0ca0*/ 	.short	0x010a
        /*0ca2*/ 	.byte	0xff
	.zero		1


	//   ....[185]....
        /*0ca4*/ 	.word	0x0000af90
        /*0ca8*/ 	.word	0x00000000
        /*0cac*/ 	.word	0x00000120
        /*0cb0*/ 	.short	0x010a
        /*0cb2*/ 	.byte	0xff
	.zero		1


	//   ....[186]....
        /*0cb4*/ 	.word	0x0000aff0
        /*0cb8*/ 	.word	0x00000000
        /*0cbc*/ 	.word	0x00000128
        /*0cc0*/ 	.short	0x010a
        /*0cc2*/ 	.byte	0xff
	.zero		1


	//   ....[187]....
        /*0cc4*/ 	.word	0x0000b050
        /*0cc8*/ 	.word	0x00000000
        /*0ccc*/ 	.word	0x00000130
        /*0cd0*/ 	.short	0x010a
        /*0cd2*/ 	.byte	0xff
	.zero		1


	//   ....[188]....
        /*0cd4*/ 	.word	0x0000b0b0
        /*0cd8*/ 	.word	0x00000000
        /*0cdc*/ 	.word	0x00000138
        /*0ce0*/ 	.short	0x010a
        /*0ce2*/ 	.byte	0xff
	.zero		1


	//   ....[189]....
        /*0ce4*/ 	.word	0x0000b110
        /*0ce8*/ 	.word	0x00000000
        /*0cec*/ 	.word	0x00000120
        /*0cf0*/ 	.short	0x010a
        /*0cf2*/ 	.byte	0xff
	.zero		1


	//   ....[190]....
        /*0cf4*/ 	.word	0x0000b170
        /*0cf8*/ 	.word	0x00000000
        /*0cfc*/ 	.word	0x00000128
        /*0d00*/ 	.short	0x010a
        /*0d02*/ 	.byte	0xff
	.zero		1


	//   ....[191]....
        /*0d04*/ 	.word	0x0000b1d0
        /*0d08*/ 	.word	0x00000000
        /*0d0c*/ 	.word	0x00000130
        /*0d10*/ 	.short	0x010a
        /*0d12*/ 	.byte	0xff
	.zero		1


	//   ....[192]....
        /*0d14*/ 	.word	0x0000b220
        /*0d18*/ 	.word	0x00000003
        /*0d1c*/ 	.word	0x00000150
        /*0d20*/ 	.short	0x010a
        /*0d22*/ 	.byte	0xff
	.zero		1


	//   ....[193]....
        /*0d24*/ 	.word	0x0000b280
        /*0d28*/ 	.word	0x00000000
        /*0d2c*/ 	.word	0x00000100
        /*0d30*/ 	.short	0x010a
        /*0d32*/ 	.byte	0xff
	.zero		1


	//   ....[194]....
        /*0d34*/ 	.word	0x0000b2d0
        /*0d38*/ 	.word	0x00000062
        /*0d3c*/ 	.word	0x00000170
        /*0d40*/ 	.short	0x010a
        /*0d42*/ 	.byte	0xff
	.zero		1


	//   ....[195]....
        /*0d44*/ 	.word	0x0000b320
        /*0d48*/ 	.word	0x00000003
        /*0d4c*/ 	.word	0x00000100
        /*0d50*/ 	.short	0x010a
        /*0d52*/ 	.byte	0xff
	.zero		1


	//   ....[196]....
        /*0d54*/ 	.word	0x0000b370
        /*0d58*/ 	.word	0x0000003e
        /*0d5c*/ 	.word	0x00000100
        /*0d60*/ 	.short	0x010a
        /*0d62*/ 	.byte	0xff
	.zero		1


	//   ....[197]....
        /*0d64*/ 	.word	0x0000b3c0
        /*0d68*/ 	.word	0x0000003d
        /*0d6c*/ 	.word	0x00000100
        /*0d70*/ 	.short	0x010a
        /*0d72*/ 	.byte	0xff
	.zero		1


	//----- nvinfo : EIATTR_NUM_MBARRIERS
	.align		4
.L_47:
        /*0d74*/ 	.byte	0x03, 0x38
        /*0d76*/ 	.short	0x003b


	//----- nvinfo : EIATTR_EXIT_INSTR_OFFSETS
	.align		4
        /*0d78*/ 	.byte	0x04, 0x1c
        /*0d7a*/ 	.short	(.L_49 - .L_48)


	//   ....[0]....
.L_48:
        /*0d7c*/ 	.word	0x00003440


	//   ....[1]....
        /*0d80*/ 	.word	0x00003950


	//   ....[2]....
        /*0d84*/ 	.word	0x000039b0


	//   ....[3]....
        /*0d88*/ 	.word	0x00004c60


	//   ....[4]....
        /*0d8c*/ 	.word	0x00005de0


	//   ....[5]....
        /*0d90*/ 	.word	0x00005e20


	//   ....[6]....
        /*0d94*/ 	.word	0x0000a150


	//   ....[7]....
        /*0d98*/ 	.word	0x0000a1d0


	//   ....[8]....
        /*0d9c*/ 	.word	0x0000a200


	//   ....[9]....
        /*0da0*/ 	.word	0x0000a280


	//----- nvinfo : EIATTR_MAX_THREADS
	.align		4
.L_49:
        /*0da4*/ 	.byte	0x04, 0x05
        /*0da6*/ 	.short	(.L_51 - .L_50)
.L_50:
        /*0da8*/ 	.word	0x00000100
        /*0dac*/ 	.word	0x00000001
        /*0db0*/ 	.word	0x00000001


	//----- nvinfo : EIATTR_CRS_STACK_SIZE
	.align		4
.L_51:
        /*0db4*/ 	.byte	0x04, 0x1e
        /*0db6*/ 	.short	(.L_53 - .L_52)
.L_52:
        /*0db8*/ 	.word	0x00000000


	//----- nvinfo : EIATTR_CBANK_PARAM_SIZE
	.align		4
.L_53:
        /*0dbc*/ 	.byte	0x03, 0x19
        /*0dbe*/ 	.short	0x0800


	//----- nvinfo : EIATTR_PARAM_CBANK
	.align		4
        /*0dc0*/ 	.byte	0x04, 0x0a
        /*0dc2*/ 	.short	(.L_55 - .L_54)
	.align		4
.L_54:
        /*0dc4*/ 	.word	index@(.nv.constant0._ZN7cutlass13device_kernelINS_4gemm6kernel13GemmUniversalIN4cute5tupleIJiiiiEEENS1_10collective13CollectiveMmaINS1_35MainloopSm100TmaUmmaWarpSpecializedILi16ELi2ELi4ENS5_IJNS4_1CILi2EEESB_NSA_ILi1EEEEEEEENS5_IJNSA_ILi256EEENSA_ILi128EEENSA_ILi32EEEEEENS_6half_tENS5_IJlSC_lEEESJ_SK_NS4_8TiledMMAINS4_8MMA_AtomIJNS4_26SM100_MMA_F16BF16_2x1SM_SSISJ_SJ_fLi256ELi128ELNS4_4UMMA5MajorE0ELSP_0ELNSO_7ScaleInE0ELSQ_0EEEEEENS4_6LayoutINS5_IJSC_SC_SC_EEENS5_IJNSA_ILi0EEESV_SV_EEEEENS5_IJNS4_10UnderscoreESY_SY_EEEEENS4_28SM100_TMA_2SM_LOAD_MULTICASTENS4_14ComposedLayoutINS4_7SwizzleILi2ELi4ELi3EEENS4_18smem_ptr_flag_bitsILi16EEENST_INS5_IJNSA_ILi8EEESH_EEENS5_IJSH_SC_EEEEEEEvNS4_8identityENS4_18SM100_TMA_2SM_LOADES1B_vS1C_EENS_8epilogue10collective18CollectiveEpilogueINS1F_23Sm100TmaWarpSpecializedILi4ELi2ELi32ELb1ELb0EEEJNS5_IJSG_SG_SH_EEENS5_IJNST_ISG_SC_EENST_ISH_SC_EEEEESJ_SK_SJ_SK_NS1F_6fusion15FusionCallbacksIS1J_NS1O_17LinearCombinationISJ_fSJ_fLNS_15FloatRoundStyleE2EEES1K_S1N_JEEENS4_5SM1004TMEM4LOAD26SM100_TMEM_LOAD_32dp32b32xENS4_13SM90_TMA_LOADES1B_NS4_39AutoVectorizingCopyWithAssumedAlignmentILi128EEENS4_14SM90_TMA_STOREES1B_S20_S20_EEEvvEEEEvNT_6ParamsE)
        /*0dc8*/ 	.short	0x0380
        /*0dca*/ 	.short	0x0800


	//----- nvinfo : EIATTR_SW_WAR
	.align		4
.L_55:
        /*0dcc*/ 	.byte	0x04, 0x36
        /*0dce*/ 	.short	(.L_57 - .L_56)
.L_56:
        /*0dd0*/ 	.word	0x00000008
.L_57:


//--------------------- .nv.callgraph             --------------------------
	.section	.nv.callgraph,"",@"SHT_CUDA_CALLGRAPH"
	.align	4
	.sectionentsize	8
	.align		4
        /*0000*/ 	.word	0x00000000
	.align		4
        /*0004*/ 	.word	0xffffffff
	.align		4
        /*0008*/ 	.word	index@(_ZN7cutlass13device_kernelINS_4gemm6kernel13GemmUniversalIN4cute5tupleIJiiiiEEENS1_10collective13CollectiveMmaINS1_35MainloopSm100TmaUmmaWarpSpecializedILi16ELi2ELi4ENS5_IJNS4_1CILi2EEESB_NSA_ILi1EEEEEEEENS5_IJNSA_ILi256EEENSA_ILi128EEENSA_ILi32EEEEEENS_6half_tENS5_IJlSC_lEEESJ_SK_NS4_8TiledMMAINS4_8MMA_AtomIJNS4_26SM100_MMA_F16BF16_2x1SM_SSISJ_SJ_fLi256ELi128ELNS4_4UMMA5MajorE0ELSP_0ELNSO_7ScaleInE0ELSQ_0EEEEEENS4_6LayoutINS5_IJSC_SC_SC_EEENS5_IJNSA_ILi0EEESV_SV_EEEEENS5_IJNS4_10UnderscoreESY_SY_EEEEENS4_28SM100_TMA_2SM_LOAD_MULTICASTENS4_14ComposedLayoutINS4_7SwizzleILi2ELi4ELi3EEENS4_18smem_ptr_flag_bitsILi16EEENST_INS5_IJNSA_ILi8EEESH_EEENS5_IJSH_SC_EEEEEEEvNS4_8identityENS4_18SM100_TMA_2SM_LOADES1B_vS1C_EENS_8epilogue10collective18CollectiveEpilogueINS1F_23Sm100TmaWarpSpecializedILi4ELi2ELi32ELb1ELb0EEEJNS5_IJSG_SG_SH_EEENS5_IJNST_ISG_SC_EENST_ISH_SC_EEEEESJ_SK_SJ_SK_NS1F_6fusion15FusionCallbacksIS1J_NS1O_17LinearCombinationISJ_fSJ_fLNS_15FloatRoundStyleE2EEES1K_S1N_JEEENS4_5SM1004TMEM4LOAD26SM100_TMEM_LOAD_32dp32b32xENS4_13SM90_TMA_LOADES1B_NS4_39AutoVectorizingCopyWithAssumedAlignmentILi128EEENS4_14SM90_TMA_STOREES1B_S20_S20_EEEvvEEEEvNT_6ParamsE)
	.align		4
        /*000c*/ 	.word	index@(__assertfail)
	.align		4
        /*0010*/ 	.word	0x00000000
	.align		4
        /*0014*/ 	.word	0xfffffffe
	.align		4
        /*0018*/ 	.word	0x00000000
	.align		4
        /*001c*/ 	.word	0xfffffffd
	.align		4
        /*0020*/ 	.word	0x00000000
	.align		4
        /*0024*/ 	.word	0xfffffffc


//--------------------- .nv.constant4             --------------------------
	.section	.nv.constant4,"a",@progbits
	.align	8
	.align		8
.nv.constant4:
        /*0000*/ 	.dword	__assertfail
	.align		8
        /*0008*/ 	.dword	__unnamed_1
	.align		8
        /*0010*/ 	.dword	__unnamed_2
	.align		8
        /*0018*/ 	.dword	_ZN39_INTERNAL_7917de68_4_k_cu_c394fb21_64574cuda3std3__45__cpo5beginE
	.align		8
        /*0020*/ 	.dword	_ZN39_INTERNAL_7917de68_4_k_cu_c394fb21_64574cuda3std3__45__cpo3endE
	.align		8
        /*0028*/ 	.dword	_ZN39_INTERNAL_7917de68_4_k_cu_c394fb21_64574cuda3std3__45__cpo6cbeginE
	.align		8
        /*0030*/ 	.dword	_ZN39_INTERNAL_7917de68_4_k_cu_c394fb21_64574cuda3std3__45__cpo4cendE
	.align		8
        /*0038*/ 	.dword	_ZN39_INTERNAL_7917de68_4_k_cu_c394fb21_64574cuda3std3__441_GLOBAL__N__7917de68_4_k_cu_c394fb21_64576ignoreE
	.align		8
        /*0040*/ 	.dword	_ZN39_INTERNAL_7917de68_4_k_cu_c394fb21_64574cuda3std3__419piecewise_constructE
	.align		8
        /*0048*/ 	.dword	_ZN39_INTERNAL_7917de68_4_k_cu_c394fb21_64574cuda3std3__48in_placeE
	.align		8
        /*0050*/ 	.dword	_ZN39_INTERNAL_7917de68_4_k_cu_c394fb21_64574cuda3std6ranges3__45__cpo4swapE
	.align		8
        /*0058*/ 	.dword	_ZN39_INTERNAL_7917de68_4_k_cu_c394fb21_64574cuda3std6ranges3__45__cpo9iter_moveE
	.align		8
        /*0060*/ 	.dword	_ZN39_INTERNAL_7917de68_4_k_cu_c394fb21_64574cute7productE
	.align		8
        /*0068*/ 	.dword	_ZN39_INTERNAL_7917de68_4_k_cu_c394fb21_64574cute1_E
	.align		8
        /*0070*/ 	.dword	$str$25
	.align		8
        /*0078*/ 	.dword	$str$26
	.align		8
        /*0080*/ 	.dword	$str$27
	.align		8
        /*0088*/ 	.dword	$str$28


//--------------------- .text._ZN7cutlass13device_kernelINS_4gemm6kernel13GemmUniversalIN4cute5tupleIJiiiiEEENS1_10collective13CollectiveMmaINS1_35MainloopSm100TmaUmmaWarpSpecializedILi16ELi2ELi4ENS5_IJNS4_1CILi2EEESB_NSA_ILi1EEEEEEEENS5_IJNSA_ILi256EEENSA_ILi128EEENSA_ILi32EEEEEENS_6half_tENS5_IJlSC_lEEESJ_SK_NS4_8TiledMMAINS4_8MMA_AtomIJNS4_26SM100_MMA_F16BF16_2x1SM_SSISJ_SJ_fLi256ELi128ELNS4_4UMMA5MajorE0ELSP_0ELNSO_7ScaleInE0ELSQ_0EEEEEENS4_6LayoutINS5_IJSC_SC_SC_EEENS5_IJNSA_ILi0EEESV_SV_EEEEENS5_IJNS4_10UnderscoreESY_SY_EEEEENS4_28SM100_TMA_2SM_LOAD_MULTICASTENS4_14ComposedLayoutINS4_7SwizzleILi2ELi4ELi3EEENS4_18smem_ptr_flag_bitsILi16EEENST_INS5_IJNSA_ILi8EEESH_EEENS5_IJSH_SC_EEEEEEEvNS4_8identityENS4_18SM100_TMA_2SM_LOADES1B_vS1C_EENS_8epilogue10collective18CollectiveEpilogueINS1F_23Sm100TmaWarpSpecializedILi4ELi2ELi32ELb1ELb0EEEJNS5_IJSG_SG_SH_EEENS5_IJNST_ISG_SC_EENST_ISH_SC_EEEEESJ_SK_SJ_SK_NS1F_6fusion15FusionCallbacksIS1J_NS1O_17LinearCombinationISJ_fSJ_fLNS_15FloatRoundStyleE2EEES1K_S1N_JEEENS4_5SM1004TMEM4LOAD26SM100_TMEM_LOAD_32dp32b32xENS4_13SM90_TMA_LOADES1B_NS4_39AutoVectorizingCopyWithAssumedAlignmentILi128EEENS4_14SM90_TMA_STOREES1B_S20_S20_EEEvvEEEEvNT_6ParamsE --------------------------
	.section	.text._ZN7cutlass13device_kernelINS_4gemm6kernel13GemmUniversalIN4cute5tupleIJiiiiEEENS1_10collective13CollectiveMmaINS1_35MainloopSm100TmaUmmaWarpSpecializedILi16ELi2ELi4ENS5_IJNS4_1CILi2EEESB_NSA_ILi1EEEEEEEENS5_IJNSA_ILi256EEENSA_ILi128EEENSA_ILi32EEEEEENS_6half_tENS5_IJlSC_lEEESJ_SK_NS4_8TiledMMAINS4_8MMA_AtomIJNS4_26SM100_MMA_F16BF16_2x1SM_SSISJ_SJ_fLi256ELi128ELNS4_4UMMA5MajorE0ELSP_0ELNSO_7ScaleInE0ELSQ_0EEEEEENS4_6LayoutINS5_IJSC_SC_SC_EEENS5_IJNSA_ILi0EEESV_SV_EEEEENS5_IJNS4_10UnderscoreESY_SY_EEEEENS4_28SM100_TMA_2SM_LOAD_MULTICASTENS4_14ComposedLayoutINS4_7SwizzleILi2ELi4ELi3EEENS4_18smem_ptr_flag_bitsILi16EEENST_INS5_IJNSA_ILi8EEESH_EEENS5_IJSH_SC_EEEEEEEvNS4_8identityENS4_18SM100_TMA_2SM_LOADES1B_vS1C_EENS_8epilogue10collective18CollectiveEpilogueINS1F_23Sm100TmaWarpSpecializedILi4ELi2ELi32ELb1ELb0EEEJNS5_IJSG_SG_SH_EEENS5_IJNST_ISG_SC_EENST_ISH_SC_EEEEESJ_SK_SJ_SK_NS1F_6fusion15FusionCallbacksIS1J_NS1O_17LinearCombinationISJ_fSJ_fLNS_15FloatRoundStyleE2EEES1K_S1N_JEEENS4_5SM1004TMEM4LOAD26SM100_TMEM_LOAD_32dp32b32xENS4_13SM90_TMA_LOADES1B_NS4_39AutoVectorizingCopyWithAssumedAlignmentILi128EEENS4_14SM90_TMA_STOREES1B_S20_S20_EEEvvEEEEvNT_6ParamsE,"ax",@progbits
	.align	128
.text._ZN7cutlass13device_kernelINS_4gemm6kernel13GemmUniversalIN4cute5tupleIJiiiiEEENS1_10collective13CollectiveMmaINS1_35MainloopSm100TmaUmmaWarpSpecializedILi16ELi2ELi4ENS5_IJNS4_1CILi2EEESB_NSA_ILi1EEEEEEEENS5_IJNSA_ILi256EEENSA_ILi128EEENSA_ILi32EEEEEENS_6half_tENS5_IJlSC_lEEESJ_SK_NS4_8TiledMMAINS4_8MMA_AtomIJNS4_26SM100_MMA_F16BF16_2x1SM_SSISJ_SJ_fLi256ELi128ELNS4_4UMMA5MajorE0ELSP_0ELNSO_7ScaleInE0ELSQ_0EEEEEENS4_6LayoutINS5_IJSC_SC_SC_EEENS5_IJNSA_ILi0EEESV_SV_EEEEENS5_IJNS4_10UnderscoreESY_SY_EEEEENS4_28SM100_TMA_2SM_LOAD_MULTICASTENS4_14ComposedLayoutINS4_7SwizzleILi2ELi4ELi3EEENS4_18smem_ptr_flag_bitsILi16EEENST_INS5_IJNSA_ILi8EEESH_EEENS5_IJSH_SC_EEEEEEEvNS4_8identityENS4_18SM100_TMA_2SM_LOADES1B_vS1C_EENS_8epilogue10collective18CollectiveEpilogueINS1F_23Sm100TmaWarpSpecializedILi4ELi2ELi32ELb1ELb0EEEJNS5_IJSG_SG_SH_EEENS5_IJNST_ISG_SC_EENST_ISH_SC_EEEEESJ_SK_SJ_SK_NS1F_6fusion15FusionCallbacksIS1J_NS1O_17LinearCombinationISJ_fSJ_fLNS_15FloatRoundStyleE2EEES1K_S1N_JEEENS4_5SM1004TMEM4LOAD26SM100_TMEM_LOAD_32dp32b32xENS4_13SM90_TMA_LOADES1B_NS4_39AutoVectorizingCopyWithAssumedAlignmentILi128EEENS4_14SM90_TMA_STOREES1B_S20_S20_EEEvvEEEEvNT_6ParamsE:
        .type           _ZN7cutlass13device_kernelINS_4gemm6kernel13GemmUniversalIN4cute5tupleIJiiiiEEENS1_10collective13CollectiveMmaINS1_35MainloopSm100TmaUmmaWarpSpecializedILi16ELi2ELi4ENS5_IJNS4_1CILi2EEESB_NSA_ILi1EEEEEEEENS5_IJNSA_ILi256EEENSA_ILi128EEENSA_ILi32EEEEEENS_6half_tENS5_IJlSC_lEEESJ_SK_NS4_8TiledMMAINS4_8MMA_AtomIJNS4_26SM100_MMA_F16BF16_2x1SM_SSISJ_SJ_fLi256ELi128ELNS4_4UMMA5MajorE0ELSP_0ELNSO_7ScaleInE0ELSQ_0EEEEEENS4_6LayoutINS5_IJSC_SC_SC_EEENS5_IJNSA_ILi0EEESV_SV_EEEEENS5_IJNS4_10UnderscoreESY_SY_EEEEENS4_28SM100_TMA_2SM_LOAD_MULTICASTENS4_14ComposedLayoutINS4_7SwizzleILi2ELi4ELi3EEENS4_18smem_ptr_flag_bitsILi16EEENST_INS5_IJNSA_ILi8EEESH_EEENS5_IJSH_SC_EEEEEEEvNS4_8identityENS4_18SM100_TMA_2SM_LOADES1B_vS1C_EENS_8epilogue10collective18CollectiveEpilogueINS1F_23Sm100TmaWarpSpecializedILi4ELi2ELi32ELb1ELb0EEEJNS5_IJSG_SG_SH_EEENS5_IJNST_ISG_SC_EENST_ISH_SC_EEEEESJ_SK_SJ_SK_NS1F_6fusion15FusionCallbacksIS1J_NS1O_17LinearCombinationISJ_fSJ_fLNS_15FloatRoundStyleE2EEES1K_S1N_JEEENS4_5SM1004TMEM4LOAD26SM100_TMEM_LOAD_32dp32b32xENS4_13SM90_TMA_LOADES1B_NS4_39AutoVectorizingCopyWithAssumedAlignmentILi128EEENS4_14SM90_TMA_STOREES1B_S20_S20_EEEvvEEEEvNT_6ParamsE,@function
        .size           _ZN7cutlass13device_kernelINS_4gemm6kernel13GemmUniversalIN4cute5tupleIJiiiiEEENS1_10collective13CollectiveMmaINS1_35MainloopSm100TmaUmmaWarpSpecializedILi16ELi2ELi4ENS5_IJNS4_1CILi2EEESB_NSA_ILi1EEEEEEEENS5_IJNSA_ILi256EEENSA_ILi128EEENSA_ILi32EEEEEENS_6half_tENS5_IJlSC_lEEESJ_SK_NS4_8TiledMMAINS4_8MMA_AtomIJNS4_26SM100_MMA_F16BF16_2x1SM_SSISJ_SJ_fLi256ELi128ELNS4_4UMMA5MajorE0ELSP_0ELNSO_7ScaleInE0ELSQ_0EEEEEENS4_6LayoutINS5_IJSC_SC_SC_EEENS5_IJNSA_ILi0EEESV_SV_EEEEENS5_IJNS4_10UnderscoreESY_SY_EEEEENS4_28SM100_TMA_2SM_LOAD_MULTICASTENS4_14ComposedLayoutINS4_7SwizzleILi2ELi4ELi3EEENS4_18smem_ptr_flag_bitsILi16EEENST_INS5_IJNSA_ILi8EEESH_EEENS5_IJSH_SC_EEEEEEEvNS4_8identityENS4_18SM100_TMA_2SM_LOADES1B_vS1C_EENS_8epilogue10collective18CollectiveEpilogueINS1F_23Sm100TmaWarpSpecializedILi4ELi2ELi32ELb1ELb0EEEJNS5_IJSG_SG_SH_EEENS5_IJNST_ISG_SC_EENST_ISH_SC_EEEEESJ_SK_SJ_SK_NS1F_6fusion15FusionCallbacksIS1J_NS1O_17LinearCombinationISJ_fSJ_fLNS_15FloatRoundStyleE2EEES1K_S1N_JEEENS4_5SM1004TMEM4LOAD26SM100_TMEM_LOAD_32dp32b32xENS4_13SM90_TMA_LOADES1B_NS4_39AutoVectorizingCopyWithAssumedAlignmentILi128EEENS4_14SM90_TMA_STOREES1B_S20_S20_EEEvvEEEEvNT_6ParamsE,(.L_x_234 - _ZN7cutlass13device_kernelINS_4gemm6kernel13GemmUniversalIN4cute5tupleIJiiiiEEENS1_10collective13CollectiveMmaINS1_35MainloopSm100TmaUmmaWarpSpecializedILi16ELi2ELi4ENS5_IJNS4_1CILi2EEESB_NSA_ILi1EEEEEEEENS5_IJNSA_ILi256EEENSA_ILi128EEENSA_ILi32EEEEEENS_6half_tENS5_IJlSC_lEEESJ_SK_NS4_8TiledMMAINS4_8MMA_AtomIJNS4_26SM100_MMA_F16BF16_2x1SM_SSISJ_SJ_fLi256ELi128ELNS4_4UMMA5MajorE0ELSP_0ELNSO_7ScaleInE0ELSQ_0EEEEEENS4_6LayoutINS5_IJSC_SC_SC_EEENS5_IJNSA_ILi0EEESV_SV_EEEEENS5_IJNS4_10UnderscoreESY_SY_EEEEENS4_28SM100_TMA_2SM_LOAD_MULTICASTENS4_14ComposedLayoutINS4_7SwizzleILi2ELi4ELi3EEENS4_18smem_ptr_flag_bitsILi16EEENST_INS5_IJNSA_ILi8EEESH_EEENS5_IJSH_SC_EEEEEEEvNS4_8identityENS4_18SM100_TMA_2SM_LOADES1B_vS1C_EENS_8epilogue10collective18CollectiveEpilogueINS1F_23Sm100TmaWarpSpecializedILi4ELi2ELi32ELb1ELb0EEEJNS5_IJSG_SG_SH_EEENS5_IJNST_ISG_SC_EENST_ISH_SC_EEEEESJ_SK_SJ_SK_NS1F_6fusion15FusionCallbacksIS1J_NS1O_17LinearCombinationISJ_fSJ_fLNS_15FloatRoundStyleE2EEES1K_S1N_JEEENS4_5SM1004TMEM4LOAD26SM100_TMEM_LOAD_32dp32b32xENS4_13SM90_TMA_LOADES1B_NS4_39AutoVectorizingCopyWithAssumedAlignmentILi128EEENS4_14SM90_TMA_STOREES1B_S20_S20_EEEvvEEEEvNT_6ParamsE)
        .other          _ZN7cutlass13device_kernelINS_4gemm6kernel13GemmUniversalIN4cute5tupleIJiiiiEEENS1_10collective13CollectiveMmaINS1_35MainloopSm100TmaUmmaWarpSpecializedILi16ELi2ELi4ENS5_IJNS4_1CILi2EEESB_NSA_ILi1EEEEEEEENS5_IJNSA_ILi256EEENSA_ILi128EEENSA_ILi32EEEEEENS_6half_tENS5_IJlSC_lEEESJ_SK_NS4_8TiledMMAINS4_8MMA_AtomIJNS4_26SM100_MMA_F16BF16_2x1SM_SSISJ_SJ_fLi256ELi128ELNS4_4UMMA5MajorE0ELSP_0ELNSO_7ScaleInE0ELSQ_0EEEEEENS4_6LayoutINS5_IJSC_SC_SC_EEENS5_IJNSA_ILi0EEESV_SV_EEEEENS5_IJNS4_10UnderscoreESY_SY_EEEEENS4_28SM100_TMA_2SM_LOAD_MULTICASTENS4_14ComposedLayoutINS4_7SwizzleILi2ELi4ELi3EEENS4_18smem_ptr_flag_bitsILi16EEENST_INS5_IJNSA_ILi8EEESH_EEENS5_IJSH_SC_EEEEEEEvNS4_8identityENS4_18SM100_TMA_2SM_LOADES1B_vS1C_EENS_8epilogue10collective18CollectiveEpilogueINS1F_23Sm100TmaWarpSpecializedILi4ELi2ELi32ELb1ELb0EEEJNS5_IJSG_SG_SH_EEENS5_IJNST_ISG_SC_EENST_ISH_SC_EEEEESJ_SK_SJ_SK_NS1F_6fusion15FusionCallbacksIS1J_NS1O_17LinearCombinationISJ_fSJ_fLNS_15FloatRoundStyleE2EEES1K_S1N_JEEENS4_5SM1004TMEM4LOAD26SM100_TMEM_LOAD_32dp32b32xENS4_13SM90_TMA_LOADES1B_NS4_39AutoVectorizingCopyWithAssumedAlignmentILi128EEENS4_14SM90_TMA_STOREES1B_S20_S20_EEEvvEEEEvNT_6ParamsE,@"STO_CUDA_ENTRY STV_DEFAULT"
_ZN7cutlass13device_kernelINS_4gemm6kernel13GemmUniversalIN4cute5tupleIJiiiiEEENS1_10collective13CollectiveMmaINS1_35MainloopSm100TmaUmmaWarpSpecializedILi16ELi2ELi4ENS5_IJNS4_1CILi2EEESB_NSA_ILi1EEEEEEEENS5_IJNSA_ILi256EEENSA_ILi128EEENSA_ILi32EEEEEENS_6half_tENS5_IJlSC_lEEESJ_SK_NS4_8TiledMMAINS4_8MMA_AtomIJNS4_26SM100_MMA_F16BF16_2x1SM_SSISJ_SJ_fLi256ELi128ELNS4_4UMMA5MajorE0ELSP_0ELNSO_7ScaleInE0ELSQ_0EEEEEENS4_6LayoutINS5_IJSC_SC_SC_EEENS5_IJNSA_ILi0EEESV_SV_EEEEENS5_IJNS4_10UnderscoreESY_SY_EEEEENS4_28SM100_TMA_2SM_LOAD_MULTICASTENS4_14ComposedLayoutINS4_7SwizzleILi2ELi4ELi3EEENS4_18smem_ptr_flag_bitsILi16EEENST_INS5_IJNSA_ILi8EEESH_EEENS5_IJSH_SC_EEEEEEEvNS4_8identityENS4_18SM100_TMA_2SM_LOADES1B_vS1C_EENS_8epilogue10collective18CollectiveEpilogueINS1F_23Sm100TmaWarpSpecializedILi4ELi2ELi32ELb1ELb0EEEJNS5_IJSG_SG_SH_EEENS5_IJNST_ISG_SC_EENST_ISH_SC_EEEEESJ_SK_SJ_SK_NS1F_6fusion15FusionCallbacksIS1J_NS1O_17LinearCombinationISJ_fSJ_fLNS_15FloatRoundStyleE2EEES1K_S1N_JEEENS4_5SM1004TMEM4LOAD26SM100_TMEM_LOAD_32dp32b32xENS4_13SM90_TMA_LOADES1B_NS4_39AutoVectorizingCopyWithAssumedAlignmentILi128EEENS4_14SM90_TMA_STOREES1B_S20_S20_EEEvvEEEEvNT_6ParamsE:
[----:B------:R-:W1:Y:S01]  /*0000*/  LDC R1, c[0x0][0x37c] ;  /* 0x0000df00ff017b82 */ /* 0x000e620000000800 */
[----:B------:R-:W2:Y:S01]  /*0010*/  S2R R95, SR_TID.X ;  /* 0x00000000005f7919 */ /* 0x000ea20000002100 */
[----:B------:R-:W3:Y:S06]  /*0020*/  LDCU.64 UR8, c[0x0][0x890] ;  /* 0x00011200ff0877ac */ /* 0x000eec0008000a00 */
[----:B------:R-:W4:Y:S01]  /*0030*/  S2UR UR4, SR_CgaCtaId ;  /* 0x00000000000479c3 */ /* 0x000f220000008800 */
[----:B------:R-:W-:Y:S02]  /*0040*/  PRMT R80, RZ, 0x7610, R80 ;  /* 0x00007610ff507816 */ /* 0x000fe40000000050 */
[----:B------:R-:W-:Y:S01]  /*0050*/  ELECT P1, URZ, PT ;  /* 0x0000000000ff782f */ /* 0x000fe20003820000 */
[----:B---3--:R-:W-:-:S04]  /*0060*/  UISETP.NE.U32.AND UP0, UPT, UR8, URZ, UPT ;  /* 0x000000ff0800728c */ /* 0x008fc8000bf05070 */
[----:B------:R-:W-:Y:S02]  /*0070*/  UISETP.NE.AND.EX UP0, UPT, UR9, URZ, UPT, UP0 ;  /* 0x000000ff0900728c */ /* 0x000fe4000bf05300 */
[----:B----4-:R-:W-:Y:S02]  /*0080*/  ULOP3.LUT UR33, UR4, 0x1, URZ, 0xc0, !UPT ;  /* 0x0000000104217892 */ /* 0x010fe4000f8ec0ff */
[----:B------:R-:W-:Y:S01]  /*0090*/  ULOP3.LUT UR34, UR4, 0x1, URZ, 0x3c, !UPT ;  /* 0x0000000104227892 */ /* 0x000fe2000f8e3cff */
[----:B--2---:R-:W-:-:S05]  /*00a0*/  SHF.R.U32.HI R81, RZ, 0x5, R95 ;  /* 0x00000005ff517819 */ /* 0x004fca000001165f */
[----:B------:R-:W2:Y:S02]  /*00b0*/  SHFL.IDX PT, R0, R81, RZ, 0x1f ;  /* 0x00001fff51007589 */ /* 0x000ea400000e0000 */
[----:B--2---:R-:W-:Y:S01]  /*00c0*/  R2UR UR13, R0 ;  /* 0x00000000000d72ca */ /* 0x004fe200000e0000 */
[----:B-1----:R-:W-:-:S14]  /*00d0*/  BRA.U UP0, `(.L_x_0) ;  /* 0x0000000100307547 */ /* 0x002fdc000b800000 */
[----:B------:R-:W1:Y:S02]  /*00e0*/  LDCU.64 UR4, c[0x0][0x888] ;  /* 0x00011100ff0477ac */ /* 0x000e640008000a00 */
[----:B-1----:R-:W-:-:S04]  /*00f0*/  UISETP.NE.U32.AND UP0, UPT, UR4, URZ, UPT ;  /* 0x000000ff0400728c */ /* 0x002fc8000bf05070 */
[----:B------:R-:W-:-:S09]  /*0100*/  UISETP.NE.AND.EX UP0, UPT, UR5, URZ, UPT, UP0 ;  /* 0x000000ff0500728c */ /* 0x000fd2000bf05300 */
[----:B------:R-:W-:Y:S05]  /*0110*/  BRA.U !UP0, `(.L_x_1) ;  /* 0x0000000108147547 */ /* 0x000fea000b800000 */
[----:B------:R-:W1:Y:S01]  /*0120*/  LDC.64 R2, c[0x0][0x888] ;  /* 0x00022200ff027b82 */ /* 0x000e620000000a00 */
[----:B------:R-:W1:Y:S02]  /*0130*/  LDCU.64 UR4, c[0x0][0x358] ;  /* 0x00006b00ff0477ac */ /* 0x000e640008000a00 */
[----:B-1----:R1:W5:Y:S01]  /*0140*/  LDG.E R41, desc[UR4][R2.64] ;  /* 0x0000000402297981 */ /* 0x002362000c1e1900 */
[----:B------:R-:W-:Y:S01]  /*0150*/  HFMA2 R80, -RZ, RZ, 0, 5.9604644775390625e-08 ;  /* 0x00000001ff507431 */ /* 0x000fe200000001ff */
[----:B------:R-:W-:Y:S05]  /*0160*/  BRA `(.L_x_0) ;  /* 0x00000000000c7947 */ /* 0x000fea0003800000 */
.L_x_1:
[----:B------:R-:W1:Y:S01]  /*0170*/  LDCU UR4, c[0x0][0x880] ;  /* 0x00011000ff0477ac */ /* 0x000e620008000800 */
[----:B------:R-:W-:Y:S01]  /*0180*/  HFMA2 R80, -RZ, RZ, 0, 5.9604644775390625e-08 ;  /* 0x00000001ff507431 */ /* 0x000fe200000001ff */
[----:B-1----:R-:W-:-:S07]  /*0190*/  MOV R41, UR4 ;  /* 0x0000000400297c02 */ /* 0x002fce0008000f00 */
.L_x_0:
[----:B------:R-:W2:Y:S02]  /*01a0*/  LDCU.64 UR4, c[0x0][0x8b0] ;  /* 0x00011600ff0477ac */ /* 0x000ea40008000a00 */
[----:B--2---:R-:W-:-:S04]  /*01b0*/  UISETP.NE.U32.AND UP0, UPT, UR4, URZ, UPT ;  /* 0x000000ff0400728c */ /* 0x004fc8000bf05070 */
[----:B------:R-:W-:-:S09]  /*01c0*/  UISETP.NE.AND.EX UP0, UPT, UR5, URZ, UPT, UP0 ;  /* 0x000000ff0500728c */ /* 0x000fd2000bf05300 */
[----:B------:R-:W-:Y:S05]  /*01d0*/  BRA.U UP0, `(.L_x_2) ;  /* 0x0000000100287547 */ /* 0x000fea000b800000 */
[----:B------:R-:W2:Y:S02]  /*01e0*/  LDCU.64 UR4, c[0x0][0x8a8] ;  /* 0x00011500ff0477ac */ /* 0x000ea40008000a00 */
[----:B--2---:R-:W-:-:S04]  /*01f0*/  UISETP.NE.U32.AND UP0, UPT, UR4, URZ, UPT ;  /* 0x000000ff0400728c */ /* 0x004fc8000bf05070 */
[----:B------:R-:W-:-:S09]  /*0200*/  UISETP.NE.AND.EX UP0, UPT, UR5, URZ, UPT, UP0 ;  /* 0x000000ff0500728c */ /* 0x000fd2000bf05300 */
[----:B------:R-:W-:Y:S05]  /*0210*/  BRA.U !UP0, `(.L_x_3) ;  /* 0x0000000108107547 */ /* 0x000fea000b800000 */
[----:B------:R-:W2:Y:S01]  /*0220*/  LDC.64 R38, c[0x0][0x8a8] ;  /* 0x00022a00ff267b82 */ /* 0x000ea20000000a00 */
[----:B------:R-:W2:Y:S02]  /*0230*/  LDCU.64 UR4, c[0x0][0x358] ;  /* 0x00006b00ff0477ac */ /* 0x000ea40008000a00 */
[----:B--2---:R2:W5:Y:S01]  /*0240*/  LDG.E R38, desc[UR4][R38.64] ;  /* 0x0000000426267981 */ /* 0x004562000c1e1900 */
[----:B------:R-:W-:Y:S05]  /*0250*/  BRA `(.L_x_2) ;  /* 0x0000000000087947 */ /* 0x000fea0003800000 */
.L_x_3:
[----:B------:R-:W2:Y:S02]  /*0260*/  LDCU UR4, c[0x0][0x8a0] ;  /* 0x00011400ff0477ac */ /* 0x000ea40008000800 */
[----:B--2---:R-:W-:Y:S02]  /*0270*/  MOV R38, UR4 ;  /* 0x0000000400267c02 */ /* 0x004fe40008000f00 */
.L_x_2:
[----:B------:R-:W-:Y:S01]  /*0280*/  IMAD.U32 R0, RZ, RZ, UR13 ;  /* 0x0000000dff007e24 */ /* 0x000fe2000f8e00ff */
[----:B------:R-:W-:Y:S04]  /*0290*/  BSSY.RECONVERGENT B0, `(.L_x_4) ;  /* 0x000000c000007945 */ /* 0x000fe80003800200 */
[C---:B------:R-:W-:Y:S02]  /*02a0*/  ISETP.NE.OR P2, PT, R0.reuse, 0x1, !P1 ;  /* 0x000000010000780c */ /* 0x040fe40004f45670 */
[----:B------:R-:W-:-:S11]  /*02b0*/  ISETP.NE.OR P0, PT, R0, 0x3, !P1 ;  /* 0x000000030000780c */ /* 0x000fd60004f05670 */
[----:B------:R-:W-:Y:S05]  /*02c0*/  @P2 BRA `(.L_x_5) ;  /* 0x0000000000202947 */ /* 0x000fea0003800000 */
[----:B------:R-:W3:Y:S02]  /*02d0*/  LDCU.64 UR4, c[0x0][0x348] ;  /* 0x00006900ff0477ac */ /* 0x000ee40008000a00 */
[----:B---3--:R-:W-:Y:S02]  /*02e0*/  UIADD3 UR6, UP1, UPT, UR4, 0x80, URZ ;  /* 0x0000008004067890 */ /* 0x008fe4000ff3e0ff */
[----:B------:R-:W-:Y:S02]  /*02f0*/  UIADD3 UR4, UP0, UPT, UR4, 0x180, URZ ;  /* 0x0000018004047890 */ /* 0x000fe4000ff1e0ff */
[----:B------:R-:W-:Y:S02]  /*0300*/  UIADD3.X UR7, UPT, UPT, URZ, UR5, URZ, UP1, !UPT ;  /* 0x00000005ff077290 */ /* 0x000fe40008ffe4ff */
[----:B------:R-:W-:-:S07]  /*0310*/  UIADD3.X UR5, UPT, UPT, URZ, UR5, URZ, UP0, !UPT ;  /* 0x00000005ff057290 */ /* 0x000fce00087fe4ff */
[----:B------:R3:W-:Y:S02]  /*0320*/  UTMACCTL.PF [UR6] ;  /* 0x00000000060079b9 */ /* 0x0007e40008040000 */
[----:B------:R3:W-:Y:S02]  /*0330*/  UTMACCTL.PF [UR4] ;  /* 0x00000000040079b9 */ /* 0x0007e40008040000 */
[----:B---3--:R-:W-:Y:S01]  /*0340*/  NOP ;  /* 0x0000000000007918 */ /* 0x008fe20000000000 */
.L_x_5:
[----:B------:R-:W-:Y:S05]  /*0350*/  BSYNC.RECONVERGENT B0 ;  /* 0x0000000000007941 */ /* 0x000fea0003800200 */
.L_x_4:
[----:B------:R-:W-:Y:S04]  /*0360*/  BSSY.RECONVERGENT B0, `(.L_x_6) ;  /* 0x000000a000007945 */ /* 0x000fe80003800200 */
        /* <DEDUP_REMOVED lines=9> */
.L_x_7:
[----:B------:R-:W-:Y:S05]  /*0400*/  BSYNC.RECONVERGENT B0 ;  /* 0x0000000000007941 */ /* 0x000fea0003800200 */
.L_x_6:
[----:B------:R-:W3:Y:S01]  /*0410*/  LDCU.64 UR4, c[0x0][0x888] ;  /* 0x00011100ff0477ac */ /* 0x000ee20008000a00 */
[----:B------:R-:W-:Y:S02]  /*0420*/  UISETP.EQ.U32.AND UP1, UPT, UR8, URZ, UPT ;  /* 0x000000ff0800728c */ /* 0x000fe4000bf22070 */
[----:B------:R-:W-:Y:S02]  /*0430*/  UPLOP3.LUT UP3, UPT, UPT, UPT, UPT, 0x80, 0x8 ;  /* 0x000000000008789c */ /* 0x000fe40003f6f070 */
[----:B---3--:R-:W-:-:S04]  /*0440*/  UISETP.NE.U32.AND UP0, UPT, UR4, URZ, UPT ;  /* 0x000000ff0400728c */ /* 0x008fc8000bf05070 */
[----:B------:R-:W-:-:S04]  /*0450*/  UISETP.NE.AND.EX UP0, UPT, UR5, URZ, UPT, UP0 ;  /* 0x000000ff0500728c */ /* 0x000fc8000bf05300 */
[----:B------:R-:W-:-:S04]  /*0460*/  UISETP.EQ.OR.EX UP2, UPT, UR9, URZ, !UP0, UP1 ;  /* 0x000000ff0900728c */ /* 0x000fc8000c742710 */
[----:B------:R-:W-:-:S06]  /*0470*/  UP2UR UR4, UPR, URZ, 0x4 ;  /* 0x00000004ff047883 */ /* 0x000fcc0008000000 */
[----:B------:R-:W-:Y:S01]  /*0480*/  MOV R84, UR4 ;  /* 0x0000000400547c02 */ /* 0x000fe20008000f00 */
[----:B------:R-:W-:Y:S06]  /*0490*/  BRA.U !UP2, `(.L_x_8) ;  /* 0x000000010a207547 */ /* 0x000fec000b800000 */
[----:B------:R-:W-:Y:S01]  /*04a0*/  UISETP.NE.U32.AND UP1, UPT, UR8, URZ, UPT ;  /* 0x000000ff0800728c */ /* 0x000fe2000bf25070 */
[----:B-----5:R-:W-:Y:S01]  /*04b0*/  FSETP.NEU.AND P0, PT, R41, RZ, PT ;  /* 0x000000ff2900720b */ /* 0x020fe20003f0d000 */
[----:B------:R-:W-:Y:S02]  /*04c0*/  USEL UR4, URZ, 0xffffffff, UP0 ;  /* 0xffffffffff047887 */ /* 0x000fe40008000000 */
[----:B------:R-:W-:-:S10]  /*04d0*/  UISETP.NE.AND.EX UP1, UPT, UR9, URZ, UPT, UP1 ;  /* 0x000000ff0900728c */ /* 0x000fd4000bf25310 */
[----:B------:R-:W-:Y:S01]  /*04e0*/  VOTEU.ANY UP0, P0 ;  /* 0x0000000000ff7886 */ /* 0x000fe20000000100 */
[----:B------:R-:W-:-:S04]  /*04f0*/  @!UP1 USEL UR4, URZ, 0xffffffff, UP0 ;  /* 0xffffffffff049887 */ /* 0x000fc80008000000 */
[----:B------:R-:W-:-:S04]  /*0500*/  ULOP3.LUT UR4, UR4, 0x1, URZ, 0xc0, !UPT ;  /* 0x0000000104047892 */ /* 0x000fc8000f8ec0ff */
[----:B------:R-:W-:-:S11]  /*0510*/  UISETP.NE.U32.AND UP3, UPT, UR4, 0x1, UPT ;  /* 0x000000010400788c */ /* 0x000fd6000bf65070 */
.L_x_8:
[----:B------:R-:W3:Y:S01]  /*0520*/  SHFL.IDX PT, R0, R81, RZ, 0x1f ;  /* 0x00001fff51007589 */ /* 0x000ee200000e0000 */
[----:B------:R-:W-:-:S04]  /*0530*/  UISETP.NE.AND UP0, UPT, UR13, 0x2, UPT ;  /* 0x000000020d00788c */ /* 0x000fc8000bf05270 */
[----:B------:R-:W-:Y:S02]  /*0540*/  UISETP.EQ.AND UP1, UPT, UR33, URZ, !UP0 ;  /* 0x000000ff2100728c */ /* 0x000fe4000c722270 */
[----:B------:R-:W-:-:S04]  /*0550*/  USEL UR48, URZ, 0x1, UP0 ;  /* 0x00000001ff307887 */ /* 0x000fc80008000000 */
[----:B------:R-:W-:Y:S02]  /*0560*/  PLOP3.LUT P3, PT, P1, PT, UP1, 0x80, 0x8 ;  /* 0x000000000008781c */ /* 0x000fe40000f6f018 */
[----:B---3--:R-:W-:-:S13]  /*0570*/  ISETP.NE.AND P0, PT, R0, RZ, PT ;  /* 0x000000ff0000720c */ /* 0x008fda0003f05270 */
[----:B------:R-:W-:Y:S05]  /*0580*/  @P0 BRA `(.L_x_9) ;  /* 0x0000000000c40947 */ /* 0x000fea0003800000 */
[----:B------:R-:W-:Y:S01]  /*0590*/  ELECT P0, URZ, PT ;  /* 0x0000000000ff782f */ /* 0x000fe20003800000 */
[----:B------:R-:W-:-:S12]  /*05a0*/  BSSY.RECONVERGENT B0, `(.L_x_9) ;  /* 0x000002f000007945 */ /* 0x000fd80003800200 */
[----:B------:R-:W-:Y:S05]  /*05b0*/  @!P0 BRA `(.L_x_10) ;  /* 0x0000000000b48947 */ /* 0x000fea0003800000 */
[----:B------:R-:W3:Y:S01]  /*05c0*/  S2UR UR5, SR_CgaCtaId ;  /* 0x00000000000579c3 */ /* 0x000ee20000008800 */
[----:B------:R-:W-:Y:S01]  /*05d0*/  UMOV UR4, 0x400 ;  /* 0x0000040000047882 */ /* 0x000fe20000000000 */
[----:B------:R-:W-:Y:S01]  /*05e0*/  UMOV UR8, 0x1 ;  /* 0x0000000100087882 */ /* 0x000fe20000000000 */
[----:B------:R-:W-:Y:S01]  /*05f0*/  UMOV UR6, 0x2 ;  /* 0x0000000200067882 */ /* 0x000fe20000000000 */
[----:B------:R-:W-:-:S04]  /*0600*/  UIADD3 UR8, UPT, UPT, -UR8, 0x100000, URZ ;  /* 0x0010000008087890 */ /* 0x000fc8000fffe1ff */
[----:B------:R-:W-:Y:S02]  /*0610*/  USHF.L.U32 UR9, UR8, 0xb, URZ ;  /* 0x0000000b08097899 */ /* 0x000fe400080006ff */
[----:B------:R-:W-:Y:S02]  /*0620*/  USHF.L.U32 UR8, UR8, 0x1, URZ ;  /* 0x0000000108087899 */ /* 0x000fe400080006ff */
[----:B------:R-:W-:-:S04]  /*0630*/  UIADD3 UR6, UPT, UPT, -UR6, 0x100000, URZ ;  /* 0x0010000006067890 */ /* 0x000fc8000fffe1ff */
[----:B------:R-:W-:Y:S02]  /*0640*/  USHF.L.U32 UR7, UR6, 0xb, URZ ;  /* 0x0000000b06077899 */ /* 0x000fe400080006ff */
[----:B------:R-:W-:Y:S02]  /*0650*/  USHF.L.U32 UR6, UR6, 0x1, URZ ;  /* 0x0000000106067899 */ /* 0x000fe400080006ff */
[----:B---3--:R-:W-:Y:S01]  /*0660*/  ULEA UR4, UR5, UR4, 0x18 ;  /* 0x0000000405047291 */ /* 0x008fe2000f8ec0ff */
[----:B------:R-:W3:Y:S11]  /*0670*/  FENCE.VIEW.ASYNC.S ;  /* 0x00000000000073c6 */ /* 0x000ef60000000000 */
[----:B---3--:R3:W4:Y:S01]  /*0680*/  SYNCS.EXCH.64 URZ, [UR4], UR8 ;  /* 0x0000000804ff75b2 */ /* 0x0087220008000100 */
[----:B------:R3:W1:Y:S01]  /*0690*/  SYNCS.EXCH.64 URZ, [UR4+0x80], UR6 ;  /* 0x0000800604ff75b2 */ /* 0x0006620008000100 */
        /* <DEDUP_REMOVED lines=29> */
[----:B------:R3:W1:Y:S02]  /*0870*/  SYNCS.EXCH.64 URZ, [UR4+0xf8], UR6 ;  /* 0x0000f80604ff75b2 */ /* 0x0006640008000100 */
[----:B---34-:R-:W-:Y:S01]  /*0880*/  NOP ;  /* 0x0000000000007918 */ /* 0x018fe20000000000 */
.L_x_10:
[----:B------:R-:W-:Y:S05]  /*0890*/  BSYNC.RECONVERGENT B0 ;  /* 0x0000000000007941 */ /* 0x000fea0003800200 */
.L_x_9:
[----:B------:R-:W3:Y:S01]  /*08a0*/  SHFL.IDX PT, R0, R81, RZ, 0x1f ;  /* 0x00001fff51007589 */ /* 0x000ee200000e0000 */
[----:B------:R-:W-:Y:S01]  /*08b0*/  NOP ;  /* 0x0000000000007918 */ /* 0x000fe20000000000 */
[----:B---3--:R-:W-:-:S13]  /*08c0*/  ISETP.NE.AND P0, PT, R0, 0x1, PT ;  /* 0x000000010000780c */ /* 0x008fda0003f05270 */
[----:B------:R-:W-:Y:S05]  /*08d0*/  @P0 BRA `(.L_x_11) ;  /* 0x0000000000580947 */ /* 0x000fea0003800000 */
        /* <DEDUP_REMOVED lines=9> */
[----:B------:R-:W-:Y:S01]  /*0970*/  USHF.L.U32 UR6, UR6, 0x1, URZ ;  /* 0x0000000106067899 */ /* 0x000fe200080006ff */
[----:B------:R-:W-:Y:S01]  /*0980*/  ELECT P0, URZ, PT ;  /* 0x0000000000ff782f */ /* 0x000fe20003800000 */
[----:B---3--:R-:W-:Y:S01]  /*0990*/  ULEA UR4, UR5, UR4, 0x18 ;  /* 0x0000000405047291 */ /* 0x008fe2000f8ec0ff */
[----:B------:R-:W3:Y:S11]  /*09a0*/  FENCE.VIEW.ASYNC.S ;  /* 0x00000000000073c6 */ /* 0x000ef60000000000 */
[----:B---3--:R3:W4:Y:S01]  /*09b0*/  SYNCS.EXCH.64 URZ, [UR4+0x100], UR8 ;  /* 0x0001000804ff75b2 */ /* 0x0087220008000100 */
[----:B------:R3:W1:Y:S01]  /*09c0*/  SYNCS.EXCH.64 URZ, [UR4+0x120], UR6 ;  /* 0x0001200604ff75b2 */ /* 0x0006620008000100 */
[----:B------:R3:W1:Y:S01]  /*09d0*/  SYNCS.EXCH.64 URZ, [UR4+0x108], UR8 ;  /* 0x0001080804ff75b2 */ /* 0x0006620008000100 */
[----:B------:R3:W1:Y:S01]  /*09e0*/  SYNCS.EXCH.64 URZ, [UR4+0x128], UR6 ;  /* 0x0001280604ff75b2 */ /* 0x0006620008000100 */
[----:B------:R3:W1:Y:S01]  /*09f0*/  SYNCS.EXCH.64 URZ, [UR4+0x110], UR8 ;  /* 0x0001100804ff75b2 */ /* 0x0006620008000100 */
[----:B------:R3:W1:Y:S01]  /*0a00*/  SYNCS.EXCH.64 URZ, [UR4+0x130], UR6 ;  /* 0x0001300604ff75b2 */ /* 0x0006620008000100 */
[----:B------:R3:W1:Y:S01]  /*0a10*/  SYNCS.EXCH.64 URZ, [UR4+0x118], UR8 ;  /* 0x0001180804ff75b2 */ /* 0x0006620008000100 */
[----:B------:R3:W1:Y:S01]  /*0a20*/  SYNCS.EXCH.64 URZ, [UR4+0x138], UR6 ;  /* 0x0001380604ff75b2 */ /* 0x0006620008000100 */
[----:B------:R-:W-:Y:S01]  /*0a30*/  NOP ;  /* 0x0000000000007918 */ /* 0x000fe20000000000 */
.L_x_11:
[----:B------:R-:W2:Y:S01]  /*0a40*/  SHFL.IDX PT, R0, R81, RZ, 0x1f ;  /* 0x00001fff51007589 */ /* 0x000ea200000e0000 */
[----:B------:R-:W-:Y:S01]  /*0a50*/  NOP ;  /* 0x0000000000007918 */ /* 0x000fe20000000000 */
[----:B--2---:R-:W-:-:S13]  /*0a60*/  ISETP.NE.AND P0, PT, R0, 0x3, PT ;  /* 0x000000030000780c */ /* 0x004fda0003f05270 */
[----:B------:R-:W-:Y:S05]  /*0a70*/  @P0 BRA `(.L_x_12) ;  /* 0x0000000000300947 */ /* 0x000fea0003800000 */
[----:B---3--:R-:W2:Y:S01]  /*0a80*/  S2UR UR6, SR_CgaCtaId ;  /* 0x00000000000679c3 */ /* 0x008ea20000008800 */
[----:B------:R-:W-:Y:S01]  /*0a90*/  UMOV UR4, 0x400 ;  /* 0x0000040000047882 */ /* 0x000fe20000000000 */
[----:B------:R-:W-:Y:S01]  /*0aa0*/  UMOV UR5, 0x20 ;  /* 0x0000002000057882 */ /* 0x000fe20000000000 */
[----:B------:R-:W-:Y:S01]  /*0ab0*/  ELECT P0, URZ, PT ;  /* 0x0000000000ff782f */ /* 0x000fe20003800000 */
[----:B--2---:R-:W-:Y:S02]  /*0ac0*/  ULEA UR6, UR6, UR4, 0x18 ;  /* 0x0000000406067291 */ /* 0x004fe4000f8ec0ff */
[----:B------:R-:W-:-:S04]  /*0ad0*/  UIADD3 UR4, UPT, UPT, -UR5, 0x100000, URZ ;  /* 0x0010000005047890 */ /* 0x000fc8000fffe1ff */
[----:B------:R-:W-:Y:S02]  /*0ae0*/  USHF.L.U32 UR5, UR4, 0xb, URZ ;  /* 0x0000000b04057899 */ /* 0x000fe400080006ff */
[----:B------:R-:W-:Y:S01]  /*0af0*/  USHF.L.U32 UR4, UR4, 0x1, URZ ;  /* 0x0000000104047899 */ /* 0x000fe200080006ff */
[----:B------:R-:W2:Y:S11]  /*0b00*/  FENCE.VIEW.ASYNC.S ;  /* 0x00000000000073c6 */ /* 0x000eb60000000000 */
[----:B--2---:R2:W3:Y:S01]  /*0b10*/  SYNCS.EXCH.64 URZ, [UR6+0x140], UR4 ;  /* 0x0001400406ff75b2 */ /* 0x0044e20008000100 */
[----:B------:R2:W1:Y:S01]  /*0b20*/  SYNCS.EXCH.64 URZ, [UR6+0x148], UR4 ;  /* 0x0001480406ff75b2 */ /* 0x0004620008000100 */
[----:B------:R-:W-:Y:S01]  /*0b30*/  NOP ;  /* 0x0000000000007918 */ /* 0x000fe20000000000 */
.L_x_12:
[----:B------:R-:W4:Y:S01]  /*0b40*/  SHFL.IDX PT, R0, R81, RZ, 0x1f ;  /* 0x00001fff51007589 */ /* 0x000f2200000e0000 */
[----:B------:R-:W-:Y:S01]  /*0b50*/  NOP ;  /* 0x0000000000007918 */ /* 0x000fe20000000000 */
[----:B----4-:R-:W-:-:S13]  /*0b60*/  ISETP.NE.AND P0, PT, R0, 0x4, PT ;  /* 0x000000040000780c */ /* 0x010fda0003f05270 */
[----:B------:R-:W-:Y:S05]  /*0b70*/  @P0 BRA `(.L_x_13) ;  /* 0x00000000004c0947 */ /* 0x000fea0003800000 */
[----:B--2---:R-:W2:Y:S01]  /*0b80*/  S2UR UR5, SR_CgaCtaId ;  /* 0x00000000000579c3 */ /* 0x004ea20000008800 */
[----:B---3--:R-:W-:Y:S01]  /*0b90*/  UMOV UR4, 0x3a0 ;  /* 0x000003a000047882 */ /* 0x008fe20000000000 */
[----:B------:R-:W-:Y:S01]  /*0ba0*/  UMOV UR6, 0x400 ;  /* 0x0000040000067882 */ /* 0x000fe20000000000 */
[----:B------:R-:W-:Y:S01]  /*0bb0*/  USEL UR4, UR4, 0x320, UP3 ;  /* 0x0000032004047887 */ /* 0x000fe20009800000 */
[----:B------:R-:W-:Y:S01]  /*0bc0*/  UMOV UR8, 0x1 ;  /* 0x0000000100087882 */ /* 0x000fe20000000000 */
[----:B------:R-:W-:Y:S01]  /*0bd0*/  ELECT P0, URZ, PT ;  /* 0x0000000000ff782f */ /* 0x000fe20003800000 */
[----:B------:R-:W-:-:S04]  /*0be0*/  UIADD3 UR8, UPT, UPT, -UR8, 0x100000, URZ ;  /* 0x0010000008087890 */ /* 0x000fc8000fffe1ff */
[----:B------:R-:W-:Y:S02]  /*0bf0*/  USHF.L.U32 UR9, UR8, 0xb, URZ ;  /* 0x0000000b08097899 */ /* 0x000fe400080006ff */
[----:B------:R-:W-:Y:S02]  /*0c00*/  USHF.L.U32 UR8, UR8, 0x1, URZ ;  /* 0x0000000108087899 */ /* 0x000fe400080006ff */
[----:B--2---:R-:W-:Y:S02]  /*0c10*/  ULEA UR6, UR5, UR6, 0x18 ;  /* 0x0000000605067291 */ /* 0x004fe4000f8ec0ff */
[----:B------:R-:W-:-:S04]  /*0c20*/  UIADD3 UR4, UPT, UPT, -UR4, 0x100000, URZ ;  /* 0x0010000004047890 */ /* 0x000fc8000fffe1ff */
[----:B------:R-:W-:Y:S02]  /*0c30*/  USHF.L.U32 UR5, UR4, 0xb, URZ ;  /* 0x0000000b04057899 */ /* 0x000fe400080006ff */
[----:B------:R-:W-:Y:S01]  /*0c40*/  USHF.L.U32 UR4, UR4, 0x1, URZ ;  /* 0x0000000104047899 */ /* 0x000fe200080006ff */
[----:B------:R-:W2:Y:S03]  /*0c50*/  FENCE.VIEW.ASYNC.S ;  /* 0x00000000000073c6 */ /* 0x000ea60000000000 */
[----:B--2---:R4:W2:Y:S08]  /*0c60*/  SYNCS.EXCH.64 URZ, [UR6+0x150], UR8 ;  /* 0x0001500806ff75b2 */ /* 0x0048b00008000100 */
[----:B------:R4:W3:Y:S01]  /*0c70*/  SYNCS.EXCH.64 URZ, [UR6+0x160], UR4 ;  /* 0x0001600406ff75b2 */ /* 0x0008e20008000100 */
[----:B------:R4:W1:Y:S01]  /*0c80*/  SYNCS.EXCH.64 URZ, [UR6+0x158], UR8 ;  /* 0x0001580806ff75b2 */ /* 0x0008620008000100 */
[----:B------:R4:W1:Y:S02]  /*0c90*/  SYNCS.EXCH.64 URZ, [UR6+0x168], UR4 ;  /* 0x0001680406ff75b2 */ /* 0x0008640008000100 */
[----:B----4-:R-:W-:Y:S01]  /*0ca0*/  NOP ;  /* 0x0000000000007918 */ /* 0x010fe20000000000 */
.L_x_13:
[----:B------:R-:W4:Y:S01]  /*0cb0*/  SHFL.IDX PT, R0, R81, RZ, 0x1f ;  /* 0x00001fff51007589 */ /* 0x000f2200000e0000 */
[----:B------:R-:W-:Y:S01]  /*0cc0*/  NOP ;  /* 0x0000000000007918 */ /* 0x000fe20000000000 */
[----:B----4-:R-:W-:-:S13]  /*0cd0*/  ISETP.NE.AND P0, PT, R0, 0x5, PT ;  /* 0x000000050000780c */ /* 0x010fda0003f05270 */
[----:B------:R-:W-:Y:S05]  /*0ce0*/  @P0 BRA `(.L_x_14) ;  /* 0x0000000000580947 */ /* 0x000fea0003800000 */
[----:B--2---:R-:W2:Y:S01]  /*0cf0*/  S2UR UR5, SR_CgaCtaId ;  /* 0x00000000000579c3 */ /* 0x004ea20000008800 */
[----:B---3--:R-:W-:Y:S01]  /*0d00*/  UMOV UR4, 0x400 ;  /* 0x0000040000047882 */ /* 0x008fe20000000000 */
        /* <DEDUP_REMOVED lines=9> */
[----:B--2---:R-:W-:Y:S01]  /*0da0*/  ULEA UR4, UR5, UR4, 0x18 ;  /* 0x0000000405047291 */ /* 0x004fe2000f8ec0ff */
[----:B------:R-:W2:Y:S11]  /*0db0*/  FENCE.VIEW.ASYNC.S ;  /* 0x00000000000073c6 */ /* 0x000eb60000000000 */
[----:B--2---:R4:W2:Y:S01]  /*0dc0*/  SYNCS.EXCH.64 URZ, [UR4+0x170], UR6 ;  /* 0x0001700604ff75b2 */ /* 0x0048a20008000100 */
[----:B------:R4:W3:Y:S01]  /*0dd0*/  SYNCS.EXCH.64 URZ, [UR4+0x190], UR8 ;  /* 0x0001900804ff75b2 */ /* 0x0008e20008000100 */
[----:B------:R4:W1:Y:S01]  /*0de0*/  SYNCS.EXCH.64 URZ, [UR4+0x178], UR6 ;  /* 0x0001780604ff75b2 */ /* 0x0008620008000100 */
[----:B------:R4:W1:Y:S01]  /*0df0*/  SYNCS.EXCH.64 URZ, [UR4+0x198], UR8 ;  /* 0x0001980804ff75b2 */ /* 0x0008620008000100 */
[----:B------:R4:W1:Y:S01]  /*0e00*/  SYNCS.EXCH.64 URZ, [UR4+0x180], UR6 ;  /* 0x0001800604ff75b2 */ /* 0x0008620008000100 */
[----:B------:R4:W1:Y:S01]  /*0e10*/  SYNCS.EXCH.64 URZ, [UR4+0x1a0], UR8 ;  /* 0x0001a00804ff75b2 */ /* 0x0008620008000100 */
[----:B------:R4:W1:Y:S01]  /*0e20*/  SYNCS.EXCH.64 URZ, [UR4+0x188], UR6 ;  /* 0x0001880604ff75b2 */ /* 0x0008620008000100 */
[----:B------:R4:W1:Y:S02]  /*0e30*/  SYNCS.EXCH.64 URZ, [UR4+0x1a8], UR8 ;  /* 0x0001a80804ff75b2 */ /* 0x0008640008000100 */
[----:B----4-:R-:W-:Y:S01]  /*0e40*/  NOP ;  /* 0x0000000000007918 */ /* 0x010fe20000000000 */
.L_x_14:
[----:B------:R-:W4:Y:S01]  /*0e50*/  SHFL.IDX PT, R0, R81, RZ, 0x1f ;  /* 0x00001fff51007589 */ /* 0x000f2200000e0000 */
[----:B------:R-:W-:Y:S01]  /*0e60*/  ISETP.NE.OR P1, PT, RZ, UR13, !P1 ;  /* 0x0000000dff007c0c */ /* 0x000fe2000cf25670 */
[----:B------:R-:W-:Y:S01]  /*0e70*/  NOP ;  /* 0x0000000000007918 */ /* 0x000fe20000000000 */
[----:B----4-:R-:W-:-:S13]  /*0e80*/  ISETP.NE.AND P0, PT, R0, 0x3, PT ;  /* 0x000000030000780c */ /* 0x010fda0003f05270 */
[----:B------:R-:W-:Y:S05]  /*0e90*/  @P0 BRA `(.L_x_15) ;  /* 0x0000000000380947 */ /* 0x000fea0003800000 */
[----:B--2---:R-:W2:Y:S01]  /*0ea0*/  S2UR UR5, SR_CgaCtaId ;  /* 0x00000000000579c3 */ /* 0x004ea20000008800 */
[----:B---3--:R-:W-:Y:S01]  /*0eb0*/  UMOV UR4, 0x400 ;  /* 0x0000040000047882 */ /* 0x008fe20000000000 */
[----:B------:R-:W-:Y:S01]  /*0ec0*/  UMOV UR6, 0x20 ;  /* 0x0000002000067882 */ /* 0x000fe20000000000 */
[----:B------:R-:W-:Y:S01]  /*0ed0*/  ELECT P0, URZ, PT ;  /* 0x0000000000ff782f */ /* 0x000fe20003800000 */
[----:B------:R-:W-:-:S04]  /*0ee0*/  UIADD3 UR6, UPT, UPT, -UR6, 0x100000, URZ ;  /* 0x0010000006067890 */ /* 0x000fc8000fffe1ff */
[----:B------:R-:W-:Y:S02]  /*0ef0*/  USHF.L.U32 UR7, UR6, 0xb, URZ ;  /* 0x0000000b06077899 */ /* 0x000fe400080006ff */
[----:B------:R-:W-:Y:S02]  /*0f00*/  USHF.L.U32 UR6, UR6, 0x1, URZ ;  /* 0x0000000106067899 */ /* 0x000fe400080006ff */
[----:B--2---:R-:W-:Y:S01]  /*0f10*/  ULEA UR4, UR5, UR4, 0x18 ;  /* 0x0000000405047291 */ /* 0x004fe2000f8ec0ff */
[----:B------:R-:W2:Y:S11]  /*0f20*/  FENCE.VIEW.ASYNC.S ;  /* 0x00000000000073c6 */ /* 0x000eb60000000000 */
[----:B--2---:R4:W2:Y:S01]  /*0f30*/  SYNCS.EXCH.64 URZ, [UR4+0x1b0], UR6 ;  /* 0x0001b00604ff75b2 */ /* 0x0048a20008000100 */
[----:B------:R4:W3:Y:S01]  /*0f40*/  SYNCS.EXCH.64 URZ, [UR4+0x1c0], UR6 ;  /* 0x0001c00604ff75b2 */ /* 0x0008e20008000100 */
[----:B------:R4:W1:Y:S01]  /*0f50*/  SYNCS.EXCH.64 URZ, [UR4+0x1b8], UR6 ;  /* 0x0001b80604ff75b2 */ /* 0x0008620008000100 */
[----:B------:R4:W1:Y:S02]  /*0f60*/  SYNCS.EXCH.64 URZ, [UR4+0x1c8], UR6 ;  /* 0x0001c80604ff75b2 */ /* 0x0008640008000100 */
[----:B----4-:R-:W-:Y:S01]  /*0f70*/  NOP ;  /* 0x0000000000007918 */ /* 0x010fe20000000000 */
.L_x_15:
[----:B---3--:R-:W3:Y:S01]  /*0f80*/  S2UR UR7, SR_CgaCtaId ;  /* 0x00000000000779c3 */ /* 0x008ee20000008800 */
[----:B------:R-:W-:Y:S01]  /*0f90*/  VOTEU.ALL UP0, P1 ;  /* 0x0000000000ff7886 */ /* 0x000fe20000800000 */
[----:B--2---:R-:W-:Y:S01]  /*0fa0*/  UMOV UR4, 0x20 ;  /* 0x0000002000047882 */ /* 0x004fe20000000000 */
[----:B------:R-:W-:Y:S01]  /*0fb0*/  NOP ;  /* 0x0000000000007918 */ /* 0x000fe20000000000 */
[----:B-1----:R-:W-:Y:S01]  /*0fc0*/  LOP3.LUT R3, R95, 0x1f, RZ, 0xc0, !PT ;  /* 0x0000001f5f037812 */ /* 0x002fe200078ec0ff */
[----:B------:R-:W-:Y:S01]  /*0fd0*/  UISETP.NE.AND UP4, UPT, UR13, URZ, UPT ;  /* 0x000000ff0d00728c */ /* 0x000fe2000bf85270 */
[----:B------:R-:W-:Y:S01]  /*0fe0*/  @!UP0 UMOV UR6, 0x400 ;  /* 0x0000040000068882 */ /* 0x000fe20000000000 */
[----:B------:R-:W-:-:S04]  /*0ff0*/  @!UP0 UIADD3 UR4, UPT, UPT, -UR4, 0x100000, URZ ;  /* 0x0010000004048890 */ /* 0x000fc8000fffe1ff */
[----:B------:R-:W-:Y:S02]  /*1000*/  @!UP0 USHF.L.U32 UR5, UR4, 0xb, URZ ;  /* 0x0000000b04058899 */ /* 0x000fe400080006ff */
[----:B------:R-:W-:Y:S02]  /*1010*/  @!UP0 USHF.L.U32 UR4, UR4, 0x1, URZ ;  /* 0x0000000104048899 */ /* 0x000fe400080006ff */
[----:B---3--:R-:W-:Y:S01]  /*1020*/  @!UP0 ULEA UR6, UR7, UR6, 0x18 ;  /* 0x0000000607068291 */ /* 0x008fe2000f8ec0ff */
[----:B------:R-:W1:Y:S01]  /*1030*/  LDCU UR7, c[0x0][0x36c] ;  /* 0x00006d80ff0777ac */ /* 0x000e620008000800 */
[----:B------:R-:W-:Y:S01]  /*1040*/  VOTEU.ALL UP0, P1 ;  /* 0x0000000000ff7886 */ /* 0x000fe20000800000 */
[----:B------:R-:W2:Y:S09]  /*1050*/  FENCE.VIEW.ASYNC.S ;  /* 0x00000000000073c6 */ /* 0x000eb20000000000 */
[----:B--2---:R2:W3:Y:S01]  /*1060*/  @!UP0 SYNCS.EXCH.64 URZ, [UR6+0x1d0], UR4 ;  /* 0x0001d00406ff85b2 */ /* 0x0044e20008000100 */
[----:B-1----:R-:W-:-:S09]  /*1070*/  UISETP.EQ.U32.AND UP5, UPT, UR7, 0x1, UPT ;  /* 0x000000010700788c */ /* 0x002fd2000bfa2070 */
[----:B--2---:R-:W-:Y:S05]  /*1080*/  BRA.U !UP5, `(.L_x_16) ;  /* 0x000000010d087547 */ /* 0x004fea000b800000 */
[----:B---3--:R-:W-:Y:S01]  /*1090*/  UCGABAR_ARV ;  /* 0x00000000000079c7 */ /* 0x008fe20008000000 */
[----:B------:R-:W-:Y:S05]  /*10a0*/  BRA `(.L_x_17) ;  /* 0x0000000000047947 */ /* 0x000fea0003800000 */
.L_x_16:
[----:B---3--:R-:W-:Y:S01]  /*10b0*/  NOP ;  /* 0x0000000000007918 */ /* 0x008fe20000000000 */
.L_x_17:
[----:B------:R-:W1:Y:S01]  /*10c0*/  S2UR UR21, SR_CTAID.X ;  /* 0x00000000001579c3 */ /* 0x000e620000002500 */
[----:B------:R-:W-:-:S05]  /*10d0*/  CS2R.32 R83, SR_CgaSize ;  /* 0x0000000000537805 */ /* 0x000fca0000008a00 */
[----:B------:R-:W-:-:S05]  /*10e0*/  IMAD R83, R83, -0xa0, RZ ;  /* 0xffffff6053537824 */ /* 0x000fca00078e02ff */
[----:B------:R-:W-:-:S14]  /*10f0*/  R2UR UR5, R83 ;  /* 0x00000000530572ca */ /* 0x000fdc00000e0000 */
[----:B------:R-:W2:Y:S01]  /*1100*/  LDCU UR5, c[0x0][UR5+0x2b0] ;  /* 0x00005600050577ac */ /* 0x000ea20008000800 */
[----:B------:R-:W-:-:S05]  /*1110*/  CS2R.32 R83, SR_CgaSize ;  /* 0x0000000000537805 */ /* 0x000fca0000008a00 */
[----:B------:R-:W-:-:S05]  /*1120*/  IMAD R83, R83, -0xa0, RZ ;  /* 0xffffff6053537824 */ /* 0x000fca00078e02ff */
[----:B------:R-:W-:-:S14]  /*1130*/  R2UR UR4, R83 ;  /* 0x00000000530472ca */ /* 0x000fdc00000e0000 */
[----:B------:R-:W3:Y:S01]  /*1140*/  LDCU UR4, c[0x0][UR4+0x2b4] ;  /* 0x00005680040477ac */ /* 0x000ee20008000800 */
[----:B------:R-:W4:Y:S01]  /*1150*/  S2UR UR7, SR_CTAID.Y ;  /* 0x00000000000779c3 */ /* 0x000f220000002600 */
[----:B------:R-:W-:-:S05]  /*1160*/  CS2R.32 R83, SR_CgaSize ;  /* 0x0000000000537805 */ /* 0x000fca0000008a00 */
[----:B------:R-:W-:-:S05]  /*1170*/  IMAD R83, R83, -0xa0, RZ ;  /* 0xffffff6053537824 */ /* 0x000fca00078e02ff */
[----:B------:R-:W-:-:S14]  /*1180*/  R2UR UR8, R83 ;  /* 0x00000000530872ca */ /* 0x000fdc00000e0000 */
[----:B------:R-:W3:Y:S01]  /*1190*/  LDCU UR8, c[0x0][UR8+0x2a0] ;  /* 0x00005400080877ac */ /* 0x000ee20008000800 */
[----:B------:R-:W-:-:S05]  /*11a0*/  CS2R.32 R83, SR_CgaSize ;  /* 0x0000000000537805 */ /* 0x000fca0000008a00 */
[----:B------:R-:W-:-:S05]  /*11b0*/  IMAD R83, R83, -0xa0, RZ ;  /* 0xffffff6053537824 */ /* 0x000fca00078e02ff */
[----:B------:R-:W-:-:S14]  /*11c0*/  R2UR UR9, R83 ;  /* 0x00000000530972ca */ /* 0x000fdc00000e0000 */
[----:B------:R-:W3:Y:S01]  /*11d0*/  LDCU UR9, c[0x0][UR9+0x2a4] ;  /* 0x00005480090977ac */ /* 0x000ee20008000800 */
[----:B------:R-:W3:Y:S01]  /*11e0*/  S2UR UR10, SR_CgaCtaId ;  /* 0x00000000000a79c3 */ /* 0x000ee20000008800 */
[----:B------:R-:W-:Y:S01]  /*11f0*/  UISETP.GT.U32.AND UP0, UPT, UR33, 0xffff, UPT ;  /* 0x0000ffff2100788c */ /* 0x000fe2000bf04070 */
[----:B------:R-:W3:Y:S01]  /*1200*/  LDCU UR18, c[0x0][0xb24] ;  /* 0x00016480ff1277ac */ /* 0x000ee20008000800 */
[----:B------:R-:W-:Y:S01]  /*1210*/  UMOV UR29, 0x5 ;  /* 0x00000005001d7882 */ /* 0x000fe20000000000 */
[----:B-1----:R-:W-:-:S04]  /*1220*/  I2FP.F32.U32 R2, UR21 ;  /* 0x0000001500027c45 */ /* 0x002fc80008201000 */
[----:B------:R-:W1:Y:S01]  /*1230*/  S2UR UR36, SR_CTAID.Z ;  /* 0x00000000002479c3 */ /* 0x000e620000002700 */
[----:B------:R-:W1:Y:S01]  /*1240*/  LDCU UR42, c[0x0][0xb24] ;  /* 0x00016480ff2a77ac */ /* 0x000e620008000800 */
[----:B--2---:R-:W-:Y:S01]  /*1250*/  FMUL R2, R2, UR5 ;  /* 0x0000000502027c20 */ /* 0x004fe20008400000 */
[----:B------:R-:W-:Y:S01]  /*1260*/  USEL UR5, UR33, 0xffff, !UP0 ;  /* 0x0000ffff21057887 */ /* 0x000fe2000c000000 */
[----:B----4-:R-:W-:Y:S01]  /*1270*/  I2FP.F32.U32 R0, UR7 ;  /* 0x0000000700007c45 */ /* 0x010fe20008201000 */
[----:B------:R-:W2:Y:S03]  /*1280*/  LDCU UR23, c[0x0][0xb30] ;  /* 0x00016600ff1777ac */ /* 0x000ea60008000800 */
[----:B------:R-:W4:Y:S01]  /*1290*/  F2I.U32.TRUNC.NTZ R2, R2 ;  /* 0x0000000200027305 */ /* 0x000f22000020f000 */
[----:B---3--:R-:W-:Y:S01]  /*12a0*/  FMUL R0, R0, UR4 ;  /* 0x0000000400007c20 */ /* 0x008fe20008400000 */
[----:B------:R-:W-:-:S02]  /*12b0*/  ULOP3.LUT UR19, UR5, 0xffff, URZ, 0xc0, !UPT ;  /* 0x0000ffff05137892 */ /* 0x000fc4000f8ec0ff */
[----:B------:R-:W-:Y:S02]  /*12c0*/  USHF.L.U32 UR28, UR10, 0xa, URZ ;  /* 0x0000000a0a1c7899 */ /* 0x000fe400080006ff */
[----:B------:R-:W-:Y:S02]  /*12d0*/  UISETP.GE.AND UP2, UPT, UR18, 0x1, UPT ;  /* 0x000000011200788c */ /* 0x000fe4000bf46270 */
[----:B------:R-:W3:Y:S01]  /*12e0*/  F2I.U32.TRUNC.NTZ R0, R0 ;  /* 0x0000000000007305 */ /* 0x000ee2000020f000 */
[----:B------:R-:W-:Y:S01]  /*12f0*/  UMOV UR20, UR7 ;  /* 0x0000000700147c82 */ /* 0x000fe20008000000 */
[----:B------:R-:W-:Y:S01]  /*1300*/  UMOV UR16, UR21 ;  /* 0x0000001500107c82 */ /* 0x000fe20008000000 */
[----:B----4-:R-:W-:Y:S02]  /*1310*/  R2UR UR4, R2 ;  /* 0x00000000020472ca */ /* 0x010fe400000e0000 */
[----:B------:R-:W-:Y:S02]  /*1320*/  PRMT R2, RZ, 0x7610, R2 ;  /* 0x00007610ff027816 */ /* 0x000fe40000000002 */
[----:B---3--:R-:W-:-:S02]  /*1330*/  R2UR UR6, R0 ;  /* 0x00000000000672ca */ /* 0x008fc400000e0000 */
[----:B------:R-:W-:-:S07]  /*1340*/  PRMT R0, RZ, 0x7610, R0 ;  /* 0x00007610ff007816 */ /* 0x000fce0000000000 */
[----:B------:R-:W-:-:S04]  /*1350*/  UIADD3 UR5, UPT, UPT, -UR4, URZ, URZ ;  /* 0x000000ff04057290 */ /* 0x000fc8000fffe1ff */
[----:B------:R-:W-:Y:S02]  /*1360*/  UIMAD UR5, UR8, UR5, UR21 ;  /* 0x00000005080572a4 */ /* 0x000fe4000f8e0215 */
[----:B------:R-:W-:-:S04]  /*1370*/  UIADD3 UR4, UPT, UPT, -UR6, URZ, URZ ;  /* 0x000000ff06047290 */ /* 0x000fc8000fffe1ff */
[----:B------:R-:W-:Y:S01]  /*1380*/  IMAD.U32 R83, RZ, RZ, UR5 ;  /* 0x00000005ff537e24 */ /* 0x000fe2000f8e00ff */
[----:B------:R-:W-:-:S06]  /*1390*/  UIMAD UR4, UR9, UR4, UR7 ;  /* 0x00000004090472a4 */ /* 0x000fcc000f8e0207 */
[----:B------:R-:W-:Y:S01]  /*13a0*/  IMAD.U32 R82, RZ, RZ, UR4 ;  /* 0x00000004ff527e24 */ /* 0x000fe2000f8e00ff */
[----:B-12---:R-:W-:Y:S06]  /*13b0*/  BRA.U UP4, `(.L_x_18) ;  /* 0x0000000104447547 */ /* 0x006fec000b800000 */
[----:B------:R-:W-:Y:S02]  /*13c0*/  R2UR UR4, R83 ;  /* 0x00000000530472ca */ /* 0x000fe400000e0000 */
[----:B------:R-:W-:-:S11]  /*13d0*/  R2UR UR8, R82 ;  /* 0x00000000520872ca */ /* 0x000fd600000e0000 */
[----:B------:R-:W-:Y:S02]  /*13e0*/  UISETP.GT.U32.AND UP0, UPT, UR4, 0x1, UPT ;  /* 0x000000010400788c */ /* 0x000fe4000bf04070 */
[----:B------:R-:W-:Y:S02]  /*13f0*/  ULOP3.LUT UR4, UR4, 0xfffffffe, URZ, 0xc0, !UPT ;  /* 0xfffffffe04047892 */ /* 0x000fe4000f8ec0ff */
[----:B------:R-:W-:Y:S02]  /*1400*/  UISETP.NE.AND UP1, UPT, UR8, URZ, UP0 ;  /* 0x000000ff0800728c */ /* 0x000fe40008725270 */
[----:B------:R-:W-:Y:S02]  /*1410*/  UISETP.NE.AND UP0, UPT, UR8, 0x1, UP0 ;  /* 0x000000010800788c */ /* 0x000fe40008705270 */
[----:B------:R-:W-:Y:S02]  /*1420*/  USEL UR7, URZ, 0x1, UP1 ;  /* 0x00000001ff077887 */ /* 0x000fe40008800000 */
[----:B------:R-:W-:-:S02]  /*1430*/  USEL UR6, URZ, 0x4, UP0 ;  /* 0x00000004ff067887 */ /* 0x000fc40008000000 */
[----:B------:R-:W-:Y:S02]  /*1440*/  USEL UR5, URZ, 0x2, UP1 ;  /* 0x00000002ff057887 */ /* 0x000fe40008800000 */
[----:B------:R-:W-:Y:S02]  /*1450*/  ULEA UR4, UR8, UR4, 0x1 ;  /* 0x0000000408047291 */ /* 0x000fe4000f8e08ff */
[----:B------:R-:W-:Y:S02]  /*1460*/  USEL UR8, URZ, 0x8, UP0 ;  /* 0x00000008ff087887 */ /* 0x000fe40008000000 */
[----:B------:R-:W-:-:S03]  /*1470*/  UIADD3 UR5, UPT, UPT, UR5, UR6, UR7 ;  /* 0x0000000605057290 */ /* 0x000fc6000fffe007 */
[----:B------:R-:W-:Y:S01]  /*1480*/  UMOV UR6, 0x3 ;  /* 0x0000000300067882 */ /* 0x000fe20000000000 */
[----:B------:R-:W-:Y:S02]  /*1490*/  UIADD3 UR5, UPT, UPT, UR5, UR8, URZ ;  /* 0x0000000805057290 */ /* 0x000fe4000fffe0ff */
[----:B------:R-:W-:-:S04]  /*14a0*/  USHF.L.U32 UR4, UR6, UR4, URZ ;  /* 0x0000000406047299 */ /* 0x000fc800080006ff */
[----:B------:R-:W-:Y:S02]  /*14b0*/  IMAD.U32 R2, RZ, RZ, UR5 ;  /* 0x00000005ff027e24 */ /* 0x000fe4000f8e00ff */
[----:B------:R-:W-:Y:S02]  /*14c0*/  IMAD.U32 R0, RZ, RZ, UR4 ;  /* 0x00000004ff007e24 */ /* 0x000fe4000f8e00ff */
.L_x_18:
[----:B------:R-:W-:Y:S05]  /*14d0*/  BRA.U !UP2, `(.L_x_19) ;  /* 0x000000010ad07547 */ /* 0x000fea000b800000 */
[----:B------:R-:W1:Y:S01]  /*14e0*/  LDCU.128 UR24, c[0x0][0xb10] ;  /* 0x00016200ff1877ac */ /* 0x000e620008000c00 */
[----:B------:R-:W2:Y:S01]  /*14f0*/  LDCU UR12, c[0x0][0x370] ;  /* 0x00006e00ff0c77ac */ /* 0x000ea20008000800 */
[----:B------:R-:W3:Y:S01]  /*1500*/  LDCU UR5, c[0x0][0x374] ;  /* 0x00006e80ff0577ac */ /* 0x000ee20008000800 */
[----:B------:R-:W4:Y:S01]  /*1510*/  LDCU UR22, c[0x0][0xb0c] ;  /* 0x00016180ff1677ac */ /* 0x000f220008000800 */
[----:B------:R-:W4:Y:S01]  /*1520*/  LDCU UR4, c[0x0][0xb20] ;  /* 0x00016400ff0477ac */ /* 0x000f220008000800 */
[----:B------:R-:W4:Y:S01]  /*1530*/  LDCU.64 UR16, c[0x0][0xb28] ;  /* 0x00016500ff1077ac */ /* 0x000f220008000a00 */
[----:B-1----:R-:W-:Y:S02]  /*1540*/  UISETP.NE.AND UP0, UPT, UR26, 0x1, UPT ;  /* 0x000000011a00788c */ /* 0x002fe4000bf05270 */
[----:B---3--:R-:W-:Y:S02]  /*1550*/  UIMAD.WIDE.U32 UR6, UR5, UR27, URZ ;  /* 0x0000001b050672a5 */ /* 0x008fe4000f8e00ff */
[----:B--2---:R-:W-:-:S02]  /*1560*/  UIMAD.WIDE.U32 UR8, UR12, UR24, URZ ;  /* 0x000000180c0872a5 */ /* 0x004fc4000f8e00ff */
[----:B----4-:R-:W-:Y:S02]  /*1570*/  UISETP.NE.AND UP1, UPT, UR22, 0x1, UPT ;  /* 0x000000011600788c */ /* 0x010fe4000bf25270 */
[----:B------:R-:W-:Y:S01]  /*1580*/  UISETP.NE.AND UP2, UPT, UR18, 0x1, UPT ;  /* 0x000000011200788c */ /* 0x000fe2000bf45270 */
[----:B------:R-:W-:Y:S02]  /*1590*/  UMOV UR6, UR7 ;  /* 0x0000000700067c82 */ /* 0x000fe40008000000 */
[----:B------:R-:W-:Y:S01]  /*15a0*/  UMOV UR8, UR9 ;  /* 0x0000000900087c82 */ /* 0x000fe20008000000 */
[----:B------:R-:W-:Y:S02]  /*15b0*/  @UP0 USHF.R.U32.HI UR5, URZ, UR4, UR6 ;  /* 0x00000004ff050299 */ /* 0x000fe40008011606 */
[----:B------:R-:W-:Y:S02]  /*15c0*/  UIMAD.WIDE.U32 UR14, UR20, UR27, URZ ;  /* 0x0000001b140e72a5 */ /* 0x000fe4000f8e00ff */
[----:B------:R-:W-:-:S02]  /*15d0*/  UIMAD.WIDE.U32 UR6, UR5, UR16, URZ ;  /* 0x00000010050672a5 */ /* 0x000fc4000f8e00ff */
[----:B------:R-:W-:Y:S02]  /*15e0*/  @UP1 USHF.R.U32.HI UR12, URZ, UR25, UR8 ;  /* 0x00000019ff0c1299 */ /* 0x000fe40008011608 */
[----:B------:R-:W-:Y:S02]  /*15f0*/  UIMAD.WIDE.U32 UR10, UR21, UR24, URZ ;  /* 0x00000018150a72a5 */ /* 0x000fe4000f8e00ff */
[----:B------:R-:W-:Y:S01]  /*1600*/  UIMAD.WIDE.U32 UR8, UR12, UR16, URZ ;  /* 0x000000100c0872a5 */ /* 0x000fe2000f8e00ff */
[----:B------:R-:W-:Y:S01]  /*1610*/  UMOV UR14, UR15 ;  /* 0x0000000f000e7c82 */ /* 0x000fe20008000000 */
[----:B------:R-:W-:Y:S01]  /*1620*/  UMOV UR6, UR7 ;  /* 0x0000000700067c82 */ /* 0x000fe20008000000 */
[----:B------:R-:W-:Y:S02]  /*1630*/  USHF.R.U32.HI UR14, URZ, UR4, UR14 ;  /* 0x00000004ff0e7299 */ /* 0x000fe4000801160e */
[----:B------:R-:W-:Y:S01]  /*1640*/  @UP2 USHF.R.U32.HI UR5, URZ, UR17, UR6 ;  /* 0x00000011ff052299 */ /* 0x000fe20008011606 */
[----:B------:R-:W-:-:S02]  /*1650*/  UMOV UR10, UR11 ;  /* 0x0000000b000a7c82 */ /* 0x000fc40008000000 */
[----:B------:R-:W-:Y:S01]  /*1660*/  UMOV UR6, UR9 ;  /* 0x0000000900067c82 */ /* 0x000fe20008000000 */
[----:B------:R-:W-:Y:S02]  /*1670*/  USHF.R.U32.HI UR10, URZ, UR25, UR10 ;  /* 0x00000019ff0a7299 */ /* 0x000fe4000801160a */
[----:B------:R-:W-:Y:S02]  /*1680*/  @UP2 USHF.R.U32.HI UR12, URZ, UR17, UR6 ;  /* 0x00000011ff0c2299 */ /* 0x000fe40008011606 */
[----:B------:R-:W-:Y:S02]  /*1690*/  USEL UR4, UR20, UR14, !UP0 ;  /* 0x0000000e14047287 */ /* 0x000fe4000c000000 */
[----:B------:R-:W-:Y:S02]  /*16a0*/  UIMAD UR6, UR5, UR18, URZ ;  /* 0x00000012050672a4 */ /* 0x000fe4000f8e02ff */
[----:B------:R-:W-:Y:S02]  /*16b0*/  USEL UR5, UR21, UR10, !UP1 ;  /* 0x0000000a15057287 */ /* 0x000fe4000c800000 */
[----:B------:R-:W-:-:S02]  /*16c0*/  UIMAD UR8, UR12, UR18, URZ ;  /* 0x000000120c0872a4 */ /* 0x000fc4000f8e02ff */
[----:B------:R-:W-:Y:S02]  /*16d0*/  UISETP.GE.AND UP0, UPT, UR4, UR6, UPT ;  /* 0x000000060400728c */ /* 0x000fe4000bf06270 */
[----:B------:R-:W-:Y:S02]  /*16e0*/  UIMAD.WIDE.U32 UR6, UR4, UR16, URZ ;  /* 0x00000010040672a5 */ /* 0x000fe4000f8e00ff */
[----:B------:R-:W-:Y:S02]  /*16f0*/  UISETP.GE.OR UP0, UPT, UR5, UR8, UP0 ;  /* 0x000000080500728c */ /* 0x000fe40008706670 */
[----:B------:R-:W-:Y:S02]  /*1700*/  UIMAD.WIDE.U32 UR8, UR5, UR16, URZ ;  /* 0x00000010050872a5 */ /* 0x000fe4000f8e00ff */
[----:B------:R-:W-:Y:S02]  /*1710*/  USHF.R.U32.HI UR7, URZ, UR17, UR7 ;  /* 0x00000011ff077299 */ /* 0x000fe40008011607 */
[----:B------:R-:W-:-:S02]  /*1720*/  UIADD3 UR10, UPT, UPT, -UR4, URZ, URZ ;  /* 0x000000ff040a7290 */ /* 0x000fc4000fffe1ff */
[----:B------:R-:W-:Y:S02]  /*1730*/  USEL UR7, UR4, UR7, !UP2 ;  /* 0x0000000704077287 */ /* 0x000fe4000d000000 */
[----:B------:R-:W-:Y:S01]  /*1740*/  UIADD3 UR16, UPT, UPT, -UR5, URZ, URZ ;  /* 0x000000ff05107290 */ /* 0x000fe2000fffe1ff */
[----:B------:R-:W-:Y:S01]  /*1750*/  @!UP0 UMOV UR6, UR9 ;  /* 0x0000000900068c82 */ /* 0x000fe20008000000 */
[----:B------:R-:W-:Y:S02]  /*1760*/  UIADD3 UR8, UPT, UPT, -UR7, URZ, URZ ;  /* 0x000000ff07087290 */ /* 0x000fe4000fffe1ff */
[----:B------:R-:W-:Y:S02]  /*1770*/  @!UP0 USHF.R.U32.HI UR6, URZ, UR17, UR6 ;  /* 0x00000011ff068299 */ /* 0x000fe40008011606 */
[----:B------:R-:W-:Y:S02]  /*1780*/  UIMAD UR8, UR18, UR8, UR4 ;  /* 0x00000008120872a4 */ /* 0x000fe4000f8e0204 */
[----:B------:R-:W-:-:S02]  /*1790*/  @!UP0 USEL UR6, UR5, UR6, !UP2 ;  /* 0x0000000605068287 */ /* 0x000fc4000d000000 */
[----:B------:R-:W-:Y:S02]  /*17a0*/  UIMAD UR20, UR26, UR10, UR20 ;  /* 0x0000000a1a1472a4 */ /* 0x000fe4000f8e0214 */
[----:B------:R-:W-:Y:S02]  /*17b0*/  @!UP0 UIADD3 UR7, UPT, UPT, UR7, -UR6, URZ ;  /* 0x8000000607078290 */ /* 0x000fe4000fffe0ff */
[----:B------:R-:W-:Y:S02]  /*17c0*/  @!UP0 UIMAD UR6, UR8, UR12, UR6 ;  /* 0x0000000c080682a4 */ /* 0x000fe4000f8e0206 */
[----:B------:R-:W-:Y:S02]  /*17d0*/  @!UP0 UIMAD UR4, UR7, UR18, UR5 ;  /* 0x00000012070482a4 */ /* 0x000fe4000f8e0205 */
[----:B------:R-:W-:Y:S02]  /*17e0*/  UIMAD UR16, UR22, UR16, UR21 ;  /* 0x00000010161072a4 */ /* 0x000fe4000f8e0215 */
[----:B------:R-:W-:Y:S01]  /*17f0*/  UIMAD UR20, UR4, UR26, UR20 ;  /* 0x0000001a041472a4 */ /* 0x000fe2000f8e0214 */
[----:B------:R-:W-:-:S02]  /*1800*/  @!UP0 UMOV UR5, UR6 ;  /* 0x0000000600058c82 */ /* 0x000fc40008000000 */
[----:B------:R-:W-:-:S12]  /*1810*/  UIMAD UR16, UR5, UR22, UR16 ;  /* 0x00000016051072a4 */ /* 0x000fd8000f8e0210 */
.L_x_19:
[----:B------:R-:W-:Y:S02]  /*1820*/  UISETP.NE.AND UP1, UPT, UR23, 0x1, UPT ;  /* 0x000000011700788c */ /* 0x000fe4000bf25270 */
[----:B------:R-:W-:Y:S02]  /*1830*/  UISETP.NE.AND UP0, UPT, UR13, 0x2, UPT ;  /* 0x000000020d00788c */ /* 0x000fe4000bf05270 */
[----:B------:R-:W-:Y:S02]  /*1840*/  ULOP3.LUT UR28, UR28, 0x800, URZ, 0xc0, !UPT ;  /* 0x000008001c1c7892 */ /* 0x000fe4000f8ec0ff */
[----:B------:R-:W-:-:S03]  /*1850*/  USHF.L.U32 UR24, UR29, UR19, URZ ;  /* 0x000000131d187299 */ /* 0x000fc600080006ff */
[----:B------:R-:W-:Y:S09]  /*1860*/  BRA.U UP1, `(.L_x_20) ;  /* 0x0000000101447547 */ /* 0x000ff2000b800000 */
[----:B------:R-:W1:Y:S01]  /*1870*/  LDCU.128 UR8, c[0x0][0xb10] ;  /* 0x00016200ff0877ac */ /* 0x000e620008000c00 */
[----:B------:R-:W2:Y:S01]  /*1880*/  LDCU UR12, c[0x0][0xb0c] ;  /* 0x00016180ff0c77ac */ /* 0x000ea20008000800 */
[----:B------:R-:W3:Y:S01]  /*1890*/  LDCU UR14, c[0x0][0xb20] ;  /* 0x00016400ff0e77ac */ /* 0x000ee20008000800 */
[----:B-1----:R-:W-:Y:S02]  /*18a0*/  UIMAD.WIDE.U32 UR6, UR16, UR8, URZ ;  /* 0x00000008100672a5 */ /* 0x002fe4000f8e00ff */
[----:B------:R-:W-:Y:S02]  /*18b0*/  UIMAD.WIDE.U32 UR4, UR20, UR11, URZ ;  /* 0x0000000b140472a5 */ /* 0x000fe4000f8e00ff */
[----:B--2---:R-:W-:Y:S02]  /*18c0*/  UISETP.NE.AND UP2, UPT, UR12, 0x1, UPT ;  /* 0x000000010c00788c */ /* 0x004fe4000bf45270 */
[----:B------:R-:W-:Y:S01]  /*18d0*/  UISETP.NE.AND UP1, UPT, UR10, 0x1, UPT ;  /* 0x000000010a00788c */ /* 0x000fe2000bf25270 */
[----:B------:R-:W-:-:S02]  /*18e0*/  UMOV UR6, UR7 ;  /* 0x0000000700067c82 */ /* 0x000fc40008000000 */
[----:B------:R-:W-:Y:S01]  /*18f0*/  UMOV UR4, UR5 ;  /* 0x0000000500047c82 */ /* 0x000fe20008000000 */
[----:B------:R-:W-:Y:S02]  /*1900*/  USHF.R.U32.HI UR6, URZ, UR9, UR6 ;  /* 0x00000009ff067299 */ /* 0x000fe40008011606 */
[----:B---3--:R-:W-:Y:S02]  /*1910*/  USHF.R.U32.HI UR4, URZ, UR14, UR4 ;  /* 0x0000000eff047299 */ /* 0x008fe40008011604 */
[----:B------:R-:W-:Y:S02]  /*1920*/  USEL UR5, UR16, UR6, !UP2 ;  /* 0x0000000610057287 */ /* 0x000fe4000d000000 */
[----:B------:R-:W-:-:S04]  /*1930*/  USEL UR4, UR20, UR4, !UP1 ;  /* 0x0000000414047287 */ /* 0x000fc8000c800000 */
[----:B------:R-:W-:Y:S02]  /*1940*/  UIADD3 UR6, UPT, UPT, -UR4, UR5, URZ ;  /* 0x0000000504067290 */ /* 0x000fe4000fffe1ff */
[----:B------:R-:W-:Y:S02]  /*1950*/  UIADD3 UR4, UPT, UPT, UR4, -UR5, URZ ;  /* 0x8000000504047290 */ /* 0x000fe4000fffe0ff */
[----:B------:R-:W-:Y:S02]  /*1960*/  UIMAD UR20, UR6, UR10, UR20 ;  /* 0x0000000a061472a4 */ /* 0x000fe4000f8e0214 */
[----:B------:R-:W-:-:S12]  /*1970*/  UIMAD UR16, UR4, UR12, UR16 ;  /* 0x0000000c041072a4 */ /* 0x000fd8000f8e0210 */
.L_x_20:
[----:B------:R-:W-:Y:S05]  /*1980*/  BRA.U !UP5, `(.L_x_21) ;  /* 0x000000010d0c7547 */ /* 0x000fea000b800000 */
[----:B------:R-:W-:Y:S01]  /*1990*/  UCGABAR_WAIT ;  /* 0x0000000000007dc7 */ /* 0x000fe20008000000 */
[----:B------:R-:W-:Y:S01]  /*19a0*/  CCTL.IVALL ;  /* 0x00000000ff00798f */ /* 0x000fe20002000000 */
[----:B------:R-:W-:Y:S05]  /*19b0*/  BRA `(.L_x_22) ;  /* 0x0000000000047947 */ /* 0x000fea0003800000 */
.L_x_21:
[----:B------:R-:W-:Y:S06]  /*19c0*/  BAR.SYNC.DEFER_BLOCKING 0x0 ;  /* 0x0000000000007b1d */ /* 0x000fec0000010000 */
.L_x_22:
[----:B------:R-:W-:Y:S05]  /*19d0*/  BRA.U UP0, `(.L_x_23) ;  /* 0x0000001900a07547 */ /* 0x000fea000b800000 */
[----:B------:R-:W1:Y:S01]  /*19e0*/  LDCU UR6, c[0x0][0x38c] ;  /* 0x00007180ff0677ac */ /* 0x000e620008000800 */
[----:B------:R-:W2:Y:S01]  /*19f0*/  S2UR UR9, SR_CgaCtaId ;  /* 0x00000000000979c3 */ /* 0x000ea20000008800 */
[----:B------:R-:W-:Y:S01]  /*1a00*/  PLOP3.LUT P1, PT, PT, PT, UP3, 0x80, 0x8 ;  /* 0x000000000008781c */ /* 0x000fe20003f2f038 */
[----:B------:R-:W-:Y:S01]  /*1a10*/  IMAD.MOV.U32 R12, RZ, RZ, 0x1 ;  /* 0x00000001ff0c7424 */ /* 0x000fe200078e00ff */
[----:B------:R-:W-:Y:S01]  /*1a20*/  UMOV UR8, 0x400 ;  /* 0x0000040000087882 */ /* 0x000fe20000000000 */
[----:B------:R-:W-:Y:S01]  /*1a30*/  UISETP.NE.AND UP1, UPT, UR13, URZ, UPT ;  /* 0x000000ff0d00728c */ /* 0x000fe2000bf25270 */
[----:B------:R-:W-:Y:S01]  /*1a40*/  ISETP.NE.AND P2, PT, R3, RZ, P3 ;  /* 0x000000ff0300720c */ /* 0x000fe20001f45270 */
[----:B------:R-:W-:Y:S01]  /*1a50*/  USHF.L.U32 UR7, UR21, 0x7, URZ ;  /* 0x0000000715077899 */ /* 0x000fe200080006ff */
[----:B------:R-:W-:Y:S01]  /*1a60*/  PLOP3.LUT P1, PT, P1, PT, PT, 0x8, 0x80 ;  /* 0x000000000080781c */ /* 0x000fe20000f2e170 */
[----:B------:R-:W-:Y:S01]  /*1a70*/  USHF.L.U32 UR46, UR21, 0x6, URZ ;  /* 0x00000006152e7899 */ /* 0x000fe200080006ff */
[----:B------:R-:W-:Y:S01]  /*1a80*/  CS2R R10, SRZ ;  /* 0x00000000000a7805 */ /* 0x000fe2000001ff00 */
[----:B------:R-:W-:Y:S01]  /*1a90*/  IMAD.MOV.U32 R9, RZ, RZ, RZ ;  /* 0x000000ffff097224 */ /* 0x000fe200078e00ff */
[----:B------:R-:W3:Y:S01]  /*1aa0*/  LDCU UR39, c[0x0][0x370] ;  /* 0x00006e00ff2777ac */ /* 0x000ee20008000800 */
[----:B------:R-:W-:Y:S01]  /*1ab0*/  IMAD.MOV.U32 R8, RZ, RZ, 0x1 ;  /* 0x00000001ff087424 */ /* 0x000fe200078e00ff */
[----:B------:R-:W4:Y:S01]  /*1ac0*/  LDCU.64 UR26, c[0x0][0x348] ;  /* 0x00006900ff1a77ac */ /* 0x000f220008000a00 */
[----:B-1----:R-:W-:-:S02]  /*1ad0*/  UIADD3 UR5, UPT, UPT, UR6, 0x1f, URZ ;  /* 0x0000001f06057890 */ /* 0x002fc4000fffe0ff */
[----:B------:R-:W-:Y:S02]  /*1ae0*/  UIADD3 UR47, UPT, UPT, UR6, 0x3e, URZ ;  /* 0x0000003e062f7890 */ /* 0x000fe4000fffe0ff */
[----:B------:R-:W-:Y:S02]  /*1af0*/  USHF.R.S32.HI UR4, URZ, 0x1f, UR5 ;  /* 0x0000001fff047899 */ /* 0x000fe40008011405 */
[----:B--2---:R-:W-:Y:S02]  /*1b00*/  ULEA UR13, UR9, UR8, 0x18 ;  /* 0x00000008090d7291 */ /* 0x004fe4000f8ec0ff */
[----:B------:R-:W-:Y:S02]  /*1b10*/  ULEA.HI UR4, UR4, UR5, URZ, 0x5 ;  /* 0x0000000504047291 */ /* 0x000fe4000f8f28ff */
[----:B------:R-:W-:Y:S02]  /*1b20*/  ULOP3.LUT UR5, UR7, 0x80, URZ, 0xc0, !UPT ;  /* 0x0000008007057892 */ /* 0x000fe4000f8ec0ff */
[----:B------:R-:W-:-:S02]  /*1b30*/  USHF.R.S32.HI UR41, URZ, 0x5, UR4 ;  /* 0x00000005ff297899 */ /* 0x000fc40008011404 */
[----:B------:R-:W-:Y:S02]  /*1b40*/  UIADD3 UR4, UPT, UPT, UR6, -0x1, URZ ;  /* 0xffffffff06047890 */ /* 0x000fe4000fffe0ff */
[----:B------:R-:W-:Y:S02]  /*1b50*/  UISETP.LT.U32.AND UP0, UPT, UR41, 0x10, UPT ;  /* 0x000000102900788c */ /* 0x000fe4000bf01070 */
[----:B------:R-:W-:Y:S02]  /*1b60*/  UISETP.GE.U32.AND UP2, UPT, UR4, -0x3f, UPT ;  /* 0xffffffc10400788c */ /* 0x000fe4000bf46070 */
[----:B------:R-:W-:Y:S02]  /*1b70*/  USEL UR40, UR41, 0x10, UP0 ;  /* 0x0000001029287887 */ /* 0x000fe40008000000 */
[----:B------:R-:W-:Y:S02]  /*1b80*/  ULEA UR30, UR28, UR13, 0x1 ;  /* 0x0000000d1c1e7291 */ /* 0x000fe4000f8e08ff */
[----:B------:R-:W-:Y:S01]  /*1b90*/  UIADD3 UR4, UPT, UPT, UR40, -0x1, URZ ;  /* 0xffffffff28047890 */ /* 0x000fe2000fffe0ff */
[----:B------:R-:W1:Y:S04]  /*1ba0*/  LDCU UR38, c[0x0][0x374] ;  /* 0x00006e80ff2677ac */ /* 0x000e680008000800 */
[----:B------:R-:W-:-:S02]  /*1bb0*/  @UP2 UIADD3 UR4, UPT, UPT, UR40, URZ, URZ ;  /* 0x000000ff28042290 */ /* 0x000fc4000fffe0ff */
[----:B------:R-:W-:Y:S02]  /*1bc0*/  ULOP3.LUT UR46, UR46, 0x40, URZ, 0xc0, !UPT ;  /* 0x000000402e2e7892 */ /* 0x000fe4000f8ec0ff */
[----:B------:R-:W-:Y:S02]  /*1bd0*/  USEL UR21, UR48, 0x2, UP1 ;  /* 0x0000000230157887 */ /* 0x000fe40008800000 */
[----:B------:R-:W-:Y:S02]  /*1be0*/  ULEA.HI UR45, UR28, UR5, URZ, 0x1b ;  /* 0x000000051c2d7291 */ /* 0x000fe4000f8fd8ff */
[----:B------:R-:W-:Y:S02]  /*1bf0*/  UIADD3 UR30, UPT, UPT, UR30, 0x8600, URZ ;  /* 0x000086001e1e7890 */ /* 0x000fe4000fffe0ff */
[----:B------:R-:W-:Y:S02]  /*1c00*/  UIADD3 UR44, UPT, UPT, UR41, -UR40, URZ ;  /* 0x80000028292c7290 */ /* 0x000fe4000fffe0ff */
[----:B------:R-:W-:-:S02]  /*1c10*/  UIADD3 UR29, UPT, UPT, UR4, 0x1, URZ ;  /* 0x00000001041d7890 */ /* 0x000fc4000fffe0ff */
[----:B------:R-:W-:Y:S01]  /*1c20*/  UIADD3 UR43, UPT, UPT, -UR4, URZ, URZ ;  /* 0x000000ff042b7290 */ /* 0x000fe2000fffe1ff */
[----:B-1-34-:R-:W-:-:S11]  /*1c30*/  UMOV UR6, URZ ;  /* 0x000000ff00067c82 */ /* 0x01afd60008000000 */
.L_x_43:
[----:B-1----:R-:W1:Y:S02]  /*1c40*/  S2UR UR4, SR_CgaCtaId ;  /* 0x00000000000479c3 */ /* 0x002e640000008800 */
[----:B-1----:R-:W-:-:S09]  /*1c50*/  UISETP.NE.AND UP0, UPT, UR4, URZ, UPT ;  /* 0x000000ff0400728c */ /* 0x002fd2000bf05270 */
[----:B------:R-:W-:Y:S05]  /*1c60*/  BRA.U UP0, `(.L_x_24) ;  /* 0x0000000100287547 */ /* 0x000fea000b800000 */
[----:B------:R-:W-:Y:S02]  /*1c70*/  LEA R0, R9, UR13, 0x3 ;  /* 0x0000000d09007c11 */ /* 0x000fe4000f8e18ff */
[----:B------:R-:W-:-:S04]  /*1c80*/  SHF.L.U32 R3, R8, 0x1f, RZ ;  /* 0x0000001f08037819 */ /* 0x000fc800000006ff */
[----:B------:R-:W1:Y:S02]  /*1c90*/  SYNCS.PHASECHK.TRANS64.TRYWAIT P0, [R0+URZ+0x1c0], R3 ;  /* 0x0001c003000075a7 */ /* 0x000e6400080011ff */
[----:B-1----:R-:W-:Y:S05]  /*1ca0*/  @!P0 BRA `(.L_x_25) ;  /* 0x0000008400788947 */ /* 0x002fea0003800000 */
.L_x_162:
[----:B------:R2:W-:Y:S01]  /*1cb0*/  SYNCS.ARRIVE.TRANS64.A1T0 RZ, [R0+URZ+0x1b0], RZ ;  /* 0x0001b0ff00ff79a7 */ /* 0x0005e200081000ff */
[----:B------:R-:W-:-:S05]  /*1cc0*/  VIADD R9, R9, 0x1 ;  /* 0x0000000109097836 */ /* 0x000fca0000000000 */
[----:B------:R-:W-:-:S04]  /*1cd0*/  ISETP.NE.AND P0, PT, R9, 0x2, PT ;  /* 0x000000020900780c */ /* 0x000fc80003f05270 */
[----:B-1----:R-:W-:Y:S02]  /*1ce0*/  SEL R3, RZ, 0x1, P0 ;  /* 0x00000001ff037807 */ /* 0x002fe40000000000 */
[----:B------:R-:W-:Y:S02]  /*1cf0*/  SEL R9, R9, RZ, P0 ;  /* 0x000000ff09097207 */ /* 0x000fe40000000000 */
[----:B------:R-:W-:-:S07]  /*1d00*/  LOP3.LUT R8, R8, R3, RZ, 0x3c, !PT ;  /* 0x0000000308087212 */ /* 0x000fce00078e3cff */
.L_x_24:
[----:B------:R-:W-:Y:S01]  /*1d10*/  ULEA UR4, UR6, UR13, 0x3 ;  /* 0x0000000d06047291 */ /* 0x000fe2000f8e18ff */
[----:B--2---:R-:W-:Y:S01]  /*1d20*/  SHF.L.U32 R0, R12, 0x1f, RZ ;  /* 0x0000001f0c007819 */ /* 0x004fe200000006ff */
[----:B------:R-:W-:Y:S02]  /*1d30*/  UISETP.GE.U32.AND UP0, UPT, UR47, 0x3f, UPT ;  /* 0x0000003f2f00788c */ /* 0x000fe4000bf06070 */
[----:B------:R-:W-:Y:S01]  /*1d40*/  ULEA UR11, UR20, UR46, 0x7 ;  /* 0x0000002e140b7291 */ /* 0x000fe2000f8e38ff */
[----:B------:R-:W-:-:S04]  /*1d50*/  UMOV UR7, URZ ;  /* 0x000000ff00077c82 */ /* 0x000fc80008000000 */
[----:B------:R1:W2:Y:S01]  /*1d60*/  SYNCS.PHASECHK.TRANS64.TRYWAIT P0, [UR4+0x80], R0 ;  /* 0x00008000ff0075a7 */ /* 0x0002a20008001104 */
[----:B------:R-:W-:-:S04]  /*1d70*/  ULEA.HI UR4, UR16, UR16, URZ, 0x1 ;  /* 0x0000001010047291 */ /* 0x000fc8000f8f08ff */
[----:B------:R-:W-:-:S04]  /*1d80*/  USHF.L.U32 UR4, UR4, 0x7, URZ ;  /* 0x0000000704047899 */ /* 0x000fc800080006ff */
[----:B------:R-:W-:-:S04]  /*1d90*/  ULOP3.LUT UR35, UR4, 0xffffff00, URZ, 0xc0, !UPT ;  /* 0xffffff0004237892 */ /* 0x000fc8000f8ec0ff */
[----:B------:R-:W-:Y:S01]  /*1da0*/  UIADD3 UR35, UPT, UPT, UR45, UR35, URZ ;  /* 0x000000232d237290 */ /* 0x000fe2000fffe0ff */
[----:B------:R-:W-:Y:S11]  /*1db0*/  BRA.U !UP0, `(.L_x_26) ;  /* 0x0000000108c87547 */ /* 0x000ff6000b800000 */
[----:B------:R-:W-:Y:S01]  /*1dc0*/  UMOV UR16, UR43 ;  /* 0x0000002b00107c82 */ /* 0x000fe20008000000 */
[----:B------:R-:W-:Y:S01]  /*1dd0*/  UMOV UR4, UR6 ;  /* 0x0000000600047c82 */ /* 0x000fe20008000000 */
[----:B------:R-:W-:-:S05]  /*1de0*/  UMOV UR34, URZ ;  /* 0x000000ff00227c82 */ /* 0x000fca0008000000 */
.L_x_32:
[----:B------:R-:W-:Y:S01]  /*1df0*/  ULEA UR33, UR4, UR13, 0x3 ;  /* 0x0000000d04217291 */ /* 0x000fe2000f8e18ff */
[----:B------:R-:W-:Y:S01]  /*1e00*/  @P3 MOV R2, 0x6000 ;  /* 0x0000600000023802 */ /* 0x000fe20000000f00 */
[----:B--234-:R-:W-:Y:S10]  /*1e10*/  @P0 BRA `(.L_x_27) ;  /* 0x00000000000c0947 */ /* 0x01cff40003800000 */
[----:B------:R-:W-:-:S04]  /*1e20*/  SHF.L.U32 R3, R12, 0x1f, RZ ;  /* 0x0000001f0c037819 */ /* 0x000fc800000006ff */
[----:B------:R-:W2:Y:S02]  /*1e30*/  SYNCS.PHASECHK.TRANS64.TRYWAIT P0, [UR33+0x80], R3 ;  /* 0x00008003ff0075a7 */ /* 0x000ea40008001121 */
[----:B--2---:R-:W-:Y:S05]  /*1e40*/  @!P0 BRA `(.L_x_28) ;  /* 0x0000008400248947 */ /* 0x004fea0003800000 */
.L_x_27:
[----:B------:R2:W-:Y:S01]  /*1e50*/  @P3 SYNCS.ARRIVE.TRANS64 RZ, [UR33], R2 ;  /* 0x00000002ffff39a7 */ /* 0x0005e20008000021 */
[----:B------:R-:W-:Y:S02]  /*1e60*/  ULOP3.LUT UR5, UR21, 0x2, URZ, 0xfc, !UPT ;  /* 0x0000000215057892 */ /* 0x000fe4000f8efcff */
[----:B------:R-:W-:Y:S02]  /*1e70*/  UIADD3 UR16, UPT, UPT, UR16, 0x1, URZ ;  /* 0x0000000110107890 */ /* 0x000fe4000fffe0ff */
[----:B------:R-:W-:Y:S02]  /*1e80*/  UISETP.NE.AND UP0, UPT, UR5, 0x2, UPT ;  /* 0x000000020500788c */ /* 0x000fe4000bf05270 */
[----:B------:R-:W-:-:S07]  /*1e90*/  UISETP.NE.AND UP2, UPT, UR16, 0x1, UPT ;  /* 0x000000011000788c */ /* 0x000fce000bf45270 */
[----:B------:R-:W-:Y:S05]  /*1ea0*/  BRA.U UP0, `(.L_x_29) ;  /* 0x0000000100047547 */ /* 0x000fea000b800000 */
[----:B------:R-:W-:Y:S05]  /*1eb0*/  BPT.TRAP 0x1 ;  /* 0x000000040000795c */ /* 0x000fea0000300000 */
.L_x_29:
[----:B------:R-:W-:Y:S04]  /*1ec0*/  BSSY.RECONVERGENT B0, `(.L_x_30) ;  /* 0x0000003000007945 */ /* 0x000fe80003800200 */
[----:B------:R-:W-:Y:S05]  /*1ed0*/  @!P2 BRA `(.L_x_31) ;  /* 0x000000000004a947 */ /* 0x000fea0003800000 */
[----:B------:R-:W-:Y:S05]  /*1ee0*/  BPT.TRAP 0x1 ;  /* 0x000000040000795c */ /* 0x000fea0000300000 */
.L_x_31:
[----:B------:R-:W-:Y:S05]  /*1ef0*/  BSYNC.RECONVERGENT B0 ;  /* 0x0000000000007941 */ /* 0x000fea0003800200 */
.L_x_30:
[----:B------:R-:W-:Y:S02]  /*1f00*/  UIADD3 UR5, UPT, UPT, UR4, 0x1, URZ ;  /* 0x0000000104057890 */ /* 0x000fe4000fffe0ff */
[----:B------:R-:W-:Y:S02]  /*1f10*/  USHF.L.U32 UR8, UR4, 0xc, URZ ;  /* 0x0000000c04087899 */ /* 0x000fe400080006ff */
[----:B------:R-:W-:Y:S02]  /*1f20*/  UISETP.NE.AND UP0, UPT, UR5, 0x10, UPT ;  /* 0x000000100500788c */ /* 0x000fe4000bf05270 */
[----:B------:R-:W-:Y:S02]  /*1f30*/  ULOP3.LUT UR32, UR8, UR28, URZ, 0xfc, !UPT ;  /* 0x0000001c08207292 */ /* 0x000fe4000f8efcff */
[----:B------:R-:W-:Y:S02]  /*1f40*/  USEL UR7, URZ, 0x1, UP0 ;  /* 0x00000001ff077887 */ /* 0x000fe40008000000 */
[----:B------:R-:W-:-:S02]  /*1f50*/  USEL UR6, UR5, URZ, UP0 ;  /* 0x000000ff05067287 */ /* 0x000fc40008000000 */
[----:B------:R-:W-:Y:S02]  /*1f60*/  UIADD3 UR14, UP1, UPT, UR26, 0x80, URZ ;  /* 0x000000801a0e7890 */ /* 0x000fe4000ff3e0ff */
[----:B------:R-:W-:Y:S01]  /*1f70*/  ULEA UR5, UR6, UR13, 0x3 ;  /* 0x0000000d06057291 */ /* 0x000fe2000f8e18ff */
[----:B------:R-:W-:Y:S01]  /*1f80*/  LOP3.LUT R12, R12, UR7, RZ, 0x3c, !PT ;  /* 0x000000070c0c7c12 */ /* 0x000fe2000f8e3cff */
[----:B------:R-:W-:Y:S02]  /*1f90*/  ULEA UR32, UR32, UR13, 0x1 ;  /* 0x0000000d20207291 */ /* 0x000fe4000f8e08ff */
[----:B------:R-:W-:Y:S01]  /*1fa0*/  UIADD3 UR4, UP0, UPT, UR26, 0x180, URZ ;  /* 0x000001801a047890 */ /* 0x000fe2000ff1e0ff */
[----:B-1----:R-:W-:Y:S01]  /*1fb0*/  SHF.L.U32 R0, R12, 0x1f, RZ ;  /* 0x0000001f0c007819 */ /* 0x002fe200000006ff */
[----:B------:R-:W-:Y:S02]  /*1fc0*/  ULOP3.LUT UR33, UR33, 0xfefffff8, URZ, 0xc0, !UPT ;  /* 0xfefffff821217892 */ /* 0x000fe4000f8ec0ff */
[----:B------:R-:W-:Y:S01]  /*1fd0*/  UIADD3.X UR15, UPT, UPT, URZ, UR27, URZ, UP1, !UPT ;  /* 0x0000001bff0f7290 */ /* 0x000fe20008ffe4ff */
[----:B------:R3:W4:Y:S01]  /*1fe0*/  SYNCS.PHASECHK.TRANS64.TRYWAIT P0, [UR5+0x80], R0 ;  /* 0x00008000ff0075a7 */ /* 0x0007220008001105 */
[----:B------:R-:W-:-:S02]  /*1ff0*/  UIADD3 UR32, UPT, UPT, UR32, 0x8600, URZ ;  /* 0x0000860020207890 */ /* 0x000fc4000fffe0ff */
[----:B------:R-:W-:Y:S02]  /*2000*/  UPRMT UR7, URZ, 0x5410, UR24 ;  /* 0x00005410ff077896 */ /* 0x000fe40008000018 */
[----:B------:R-:W-:Y:S02]  /*2010*/  UIADD3 UR8, UPT, UPT, UR13, 0x28600, UR8 ;  /* 0x000286000d087890 */ /* 0x000fe4000fffe008 */
[----:B------:R-:W-:Y:S01]  /*2020*/  UIADD3.X UR5, UPT, UPT, URZ, UR27, URZ, UP0, !UPT ;  /* 0x0000001bff057290 */ /* 0x000fe200087fe4ff */
[----:B------:R-:W-:Y:S01]  /*2030*/  UMOV UR18, 0x0 ;  /* 0x0000000000127882 */ /* 0x000fe20000000000 */
[----:B------:R-:W-:Y:S01]  /*2040*/  UMOV UR19, 0x10000000 ;  /* 0x1000000000137882 */ /* 0x000fe20000000000 */
[----:B------:R-:W-:Y:S01]  /*2050*/  UMOV UR10, UR34 ;  /* 0x00000022000a7c82 */ /* 0x000fe20008000000 */
[----:B------:R-:W-:Y:S01]  /*2060*/  UMOV UR12, UR36 ;  /* 0x00000024000c7c82 */ /* 0x000fe20008000000 */
[----:B------:R-:W-:Y:S01]  /*2070*/  UMOV UR9, UR33 ;  /* 0x0000002100097c82 */ /* 0x000fe20008000000 */
[----:B------:R1:W-:Y:S03]  /*2080*/  UTMALDG.3D.MULTICAST.2CTA [UR32], [UR14], UR7, desc[UR18] ;  /* 0x000012200e0073b4 */ /* 0x0003e60008211807 */
[----:B------:R2:W-:Y:S01]  /*2090*/  UTMALDG.3D.2CTA [UR8], [UR4], desc[UR18] ;  /* 0x00001208040075b4 */ /* 0x0005e20008211000 */
[----:B-1----:R-:W-:Y:S01]  /*20a0*/  UIADD3 UR34, UPT, UPT, UR34, 0x20, URZ ;  /* 0x0000002022227890 */ /* 0x002fe2000fffe0ff */
[----:B------:R-:W-:Y:S01]  /*20b0*/  UMOV UR7, UR29 ;  /* 0x0000001d00077c82 */ /* 0x000fe20008000000 */
[----:B--2---:R-:W-:Y:S01]  /*20c0*/  UMOV UR4, UR6 ;  /* 0x0000000600047c82 */ /* 0x004fe20008000000 */
[----:B------:R-:W-:Y:S09]  /*20d0*/  BRA.U UP2, `(.L_x_32) ;  /* 0xfffffffd02447547 */ /* 0x000ff2000b83ffff */
.L_x_26:
[----:B------:R-:W-:Y:S01]  /*20e0*/  ULEA UR4, UR6, UR13, 0x3 ;  /* 0x0000000d06047291 */ /* 0x000fe2000f8e18ff */
[----:B-1-3--:R-:W-:Y:S01]  /*20f0*/  SHF.L.U32 R0, R12, 0x1f, RZ ;  /* 0x0000001f0c007819 */ /* 0x00afe200000006ff */
[----:B------:R-:W-:Y:S01]  /*2100*/  @!P1 SYNCS.ARRIVE.TRANS64.A1T0 RZ, [UR13+0x148], RZ ;  /* 0x000148ffffff99a7 */ /* 0x000fe2000810000d */
[----:B------:R-:W-:-:S06]  /*2110*/  UISETP.GT.AND UP0, UPT, UR41, UR40, UPT ;  /* 0x000000282900728c */ /* 0x000fcc000bf04270 */
[----:B--2-4-:R1:W2:Y:S03]  /*2120*/  SYNCS.PHASECHK.TRANS64.TRYWAIT P0, [UR4+0x80], R0 ;  /* 0x00008000ff0075a7 */ /* 0x0142a60008001104 */
[----:B------:R-:W-:Y:S05]  /*2130*/  BRA.U !UP0, `(.L_x_33) ;  /* 0x0000000108c07547 */ /* 0x000fea000b800000 */
[----:B------:R-:W-:Y:S01]  /*2140*/  UIADD3 UR25, UPT, UPT, UR44, UR7, URZ ;  /* 0x000000072c197290 */ /* 0x000fe2000fffe0ff */
[----:B------:R-:W-:-:S11]  /*2150*/  UMOV UR4, UR6 ;  /* 0x0000000600047c82 */ /* 0x000fd60008000000 */
.L_x_39:
[----:B------:R-:W-:Y:S01]  /*2160*/  ULEA UR17, UR4, UR13, 0x3 ;  /* 0x0000000d04117291 */ /* 0x000fe2000f8e18ff */
[----:B--2---:R-:W-:Y:S01]  /*2170*/  @P3 MOV R2, 0x6000 ;  /* 0x0000600000023802 */ /* 0x004fe20000000f00 */
[----:B--2-4-:R-:W-:Y:S10]  /*2180*/  @P0 BRA `(.L_x_34) ;  /* 0x00000000000c0947 */ /* 0x014ff40003800000 */
[----:B------:R-:W-:-:S04]  /*2190*/  SHF.L.U32 R3, R12, 0x1f, RZ ;  /* 0x0000001f0c037819 */ /* 0x000fc800000006ff */
[----:B------:R-:W2:Y:S02]  /*21a0*/  SYNCS.PHASECHK.TRANS64.TRYWAIT P0, [UR17+0x80], R3 ;  /* 0x00008003ff0075a7 */ /* 0x000ea40008001111 */
[----:B--2---:R-:W-:Y:S05]  /*21b0*/  @!P0 BRA `(.L_x_35) ;  /* 0x0000008000608947 */ /* 0x004fea0003800000 */
.L_x_34:
[----:B------:R2:W-:Y:S01]  /*21c0*/  @P3 SYNCS.ARRIVE.TRANS64 RZ, [UR17], R2 ;  /* 0x00000002ffff39a7 */ /* 0x0005e20008000011 */
[----:B------:R-:W-:-:S04]  /*21d0*/  ULOP3.LUT UR5, UR21, 0x2, URZ, 0xfc, !UPT ;  /* 0x0000000215057892 */ /* 0x000fc8000f8efcff */
[----:B------:R-:W-:-:S09]  /*21e0*/  UISETP.NE.AND UP0, UPT, UR5, 0x2, UPT ;  /* 0x000000020500788c */ /* 0x000fd2000bf05270 */
[----:B------:R-:W-:Y:S05]  /*21f0*/  BRA.U UP0, `(.L_x_36) ;  /* 0x0000000100047547 */ /* 0x000fea000b800000 */
[----:B------:R-:W-:Y:S05]  /*2200*/  BPT.TRAP 0x1 ;  /* 0x000000040000795c */ /* 0x000fea0000300000 */
.L_x_36:
[----:B------:R-:W-:Y:S04]  /*2210*/  BSSY.RECONVERGENT B0, `(.L_x_37) ;  /* 0x0000003000007945 */ /* 0x000fe80003800200 */
[----:B------:R-:W-:Y:S05]  /*2220*/  @!P2 BRA `(.L_x_38) ;  /* 0x000000000004a947 */ /* 0x000fea0003800000 */
[----:B------:R-:W-:Y:S05]  /*2230*/  BPT.TRAP 0x1 ;  /* 0x000000040000795c */ /* 0x000fea0000300000 */
.L_x_38:
[----:B------:R-:W-:Y:S05]  /*2240*/  BSYNC.RECONVERGENT B0 ;  /* 0x0000000000007941 */ /* 0x000fea0003800200 */
.L_x_37:
[----:B------:R-:W-:Y:S02]  /*2250*/  UIADD3 UR5, UPT, UPT, UR4, 0x1, URZ ;  /* 0x0000000104057890 */ /* 0x000fe4000fffe0ff */
[----:B------:R-:W-:Y:S02]  /*2260*/  UIADD3 UR14, UP1, UPT, UR26, 0x80, URZ ;  /* 0x000000801a0e7890 */ /* 0x000fe4000ff3e0ff */
[----:B------:R-:W-:Y:S02]  /*2270*/  UISETP.NE.AND UP0, UPT, UR5, 0x10, UPT ;  /* 0x000000100500788c */ /* 0x000fe4000bf05270 */
[----:B------:R-:W-:Y:S02]  /*2280*/  ULEA UR16, UR4, UR30, 0xd ;  /* 0x0000001e04107291 */ /* 0x000fe4000f8e68ff */
[----:B------:R-:W-:Y:S02]  /*2290*/  USEL UR8, URZ, 0x1, UP0 ;  /* 0x00000001ff087887 */ /* 0x000fe40008000000 */
[----:B------:R-:W-:-:S02]  /*22a0*/  USEL UR6, UR5, URZ, UP0 ;  /* 0x000000ff05067287 */ /* 0x000fc40008000000 */
[----:B------:R-:W-:Y:S02]  /*22b0*/  UIADD3 UR22, UP0, UPT, UR26, 0x180, URZ ;  /* 0x000001801a167890 */ /* 0x000fe4000ff1e0ff */
[----:B------:R-:W-:Y:S01]  /*22c0*/  LOP3.LUT R12, R12, UR8, RZ, 0x3c, !PT ;  /* 0x000000080c0c7c12 */ /* 0x000fe2000f8e3cff */
[----:B------:R-:W-:Y:S02]  /*22d0*/  ULEA UR8, UR4, UR13, 0xc ;  /* 0x0000000d04087291 */ /* 0x000fe4000f8e60ff */
[----:B------:R-:W-:Y:S01]  /*22e0*/  ULEA UR5, UR6, UR13, 0x3 ;  /* 0x0000000d06057291 */ /* 0x000fe2000f8e18ff */
[----:B-1----:R-:W-:Y:S01]  /*22f0*/  SHF.L.U32 R0, R12, 0x1f, RZ ;  /* 0x0000001f0c007819 */ /* 0x002fe200000006ff */
[----:B------:R-:W-:Y:S02]  /*2300*/  USHF.L.U32 UR18, UR7, 0x5, URZ ;  /* 0x0000000507127899 */ /* 0x000fe400080006ff */
[----:B------:R-:W-:Y:S02]  /*2310*/  ULOP3.LUT UR17, UR17, 0xfefffff8, URZ, 0xc0, !UPT ;  /* 0xfefffff811117892 */ /* 0x000fe4000f8ec0ff */
[----:B------:R-:W-:-:S02]  /*2320*/  UIADD3.X UR15, UPT, UPT, URZ, UR27, URZ, UP1, !UPT ;  /* 0x0000001bff0f7290 */ /* 0x000fc40008ffe4ff */
[----:B------:R-:W-:Y:S01]  /*2330*/  UPRMT UR4, URZ, 0x5410, UR24 ;  /* 0x00005410ff047896 */ /* 0x000fe20008000018 */
[----:B------:R3:W4:Y:S01]  /*2340*/  SYNCS.PHASECHK.TRANS64.TRYWAIT P0, [UR5+0x80], R0 ;  /* 0x00008000ff0075a7 */ /* 0x0007220008001105 */
[----:B------:R-:W-:Y:S02]  /*2350*/  UIADD3 UR8, UPT, UPT, UR8, 0x28600, URZ ;  /* 0x0002860008087890 */ /* 0x000fe4000fffe0ff */
[----:B------:R-:W-:Y:S01]  /*2360*/  UIADD3.X UR23, UPT, UPT, URZ, UR27, URZ, UP0, !UPT ;  /* 0x0000001bff177290 */ /* 0x000fe200087fe4ff */
[----:B------:R-:W-:Y:S01]  /*2370*/  UMOV UR32, 0x0 ;  /* 0x0000000000207882 */ /* 0x000fe20000000000 */
[----:B------:R-:W-:Y:S01]  /*2380*/  UMOV UR33, 0x10000000 ;  /* 0x1000000000217882 */ /* 0x000fe20000000000 */
[----:B------:R-:W-:Y:S01]  /*2390*/  UMOV UR19, UR35 ;  /* 0x0000002300137c82 */ /* 0x000fe20008000000 */
[----:B------:R-:W-:Y:S01]  /*23a0*/  UMOV UR20, UR36 ;  /* 0x0000002400147c82 */ /* 0x000fe20008000000 */
[----:B------:R-:W-:Y:S01]  /*23b0*/  UMOV UR12, UR36 ;  /* 0x00000024000c7c82 */ /* 0x000fe20008000000 */
[----:B------:R-:W-:Y:S01]  /*23c0*/  UMOV UR9, UR17 ;  /* 0x0000001100097c82 */ /* 0x000fe20008000000 */
[----:B------:R-:W-:Y:S01]  /*23d0*/  UMOV UR10, UR18 ;  /* 0x00000012000a7c82 */ /* 0x000fe20008000000 */
[----:B------:R1:W-:Y:S01]  /*23e0*/  UTMALDG.3D.MULTICAST.2CTA [UR16], [UR14], UR4, desc[UR32] ;  /* 0x000020100e0073b4 */ /* 0x0003e20008211804 */
[----:B------:R-:W-:-:S04]  /*23f0*/  UIADD3 UR7, UPT, UPT, UR7, 0x1, URZ ;  /* 0x0000000107077890 */ /* 0x000fc8000fffe0ff */
[----:B------:R-:W-:Y:S01]  /*2400*/  UISETP.NE.AND UP0, UPT, UR7, UR25, UPT ;  /* 0x000000190700728c */ /* 0x000fe2000bf05270 */
[----:B------:R3:W-:Y:S01]  /*2410*/  UTMALDG.3D.2CTA [UR8], [UR22], desc[UR32] ;  /* 0x00002008160075b4 */ /* 0x0007e20008211000 */
[----:B-1----:R-:W-:-:S07]  /*2420*/  UMOV UR4, UR6 ;  /* 0x0000000600047c82 */ /* 0x002fce0008000000 */
[----:B---3--:R-:W-:Y:S05]  /*2430*/  BRA.U UP0, `(.L_x_39) ;  /* 0xfffffffd00487547 */ /* 0x008fea000b83ffff */
.L_x_33:
[C---:B------:R-:W-:Y:S01]  /*2440*/  LEA R3, R11.reuse, UR13, 0x3 ;  /* 0x0000000d0b037c11 */ /* 0x040fe2000f8e18ff */
[----:B------:R-:W-:Y:S01]  /*2450*/  NOP ;  /* 0x0000000000007918 */ /* 0x000fe20000000000 */
[----:B-1----:R-:W-:Y:S02]  /*2460*/  SHF.L.U32 R0, R10, 0x1f, RZ ;  /* 0x0000001f0a007819 */ /* 0x002fe400000006ff */
[----:B------:R-:W-:Y:S02]  /*2470*/  LEA R5, R11, UR13, 0x4 ;  /* 0x0000000d0b057c11 */ /* 0x000fe4000f8e20ff */
[----:B--2-4-:R-:W1:Y:S02]  /*2480*/  SYNCS.PHASECHK.TRANS64.TRYWAIT P0, [R3+URZ+0x150], R0 ;  /* 0x00015000030075a7 */ /* 0x014e6400080011ff */
[----:B-1----:R-:W-:Y:S05]  /*2490*/  @!P0 BRA `(.L_x_40) ;  /* 0x0000007c00c08947 */ /* 0x002fea0003800000 */
.L_x_165:
[----:B------:R-:W2:Y:S01]  /*24a0*/  LDS.128 R4, [R5+0x1e0] ;  /* 0x0001e00005047984 */ /* 0x000ea20000000c00 */
[----:B------:R-:W-:Y:S01]  /*24b0*/  UISETP.GE.AND UP0, UPT, UR42, 0x1, UPT ;  /* 0x000000012a00788c */ /* 0x000fe2000bf06270 */
[----:B------:R-:W-:Y:S01]  /*24c0*/  @!PT LDS RZ, [RZ] ;  /* 0x00000000fffff984 */ /* 0x000fe20000000800 */
[----:B------:R-:W-:Y:S01]  /*24d0*/  @!PT LDS RZ, [RZ] ;  /* 0x00000000fffff984 */ /* 0x000fe20000000800 */
[----:B------:R-:W-:Y:S01]  /*24e0*/  @!PT LDS RZ, [RZ] ;  /* 0x00000000fffff984 */ /* 0x000fe20000000800 */
[----:B------:R-:W-:Y:S01]  /*24f0*/  @!PT LDS RZ, [RZ] ;  /* 0x00000000fffff984 */ /* 0x000fe20000000800 */
[----:B------:R3:W-:Y:S06]  /*2500*/  MEMBAR.ALL.CTA ;  /* 0x0000000000007992 */ /* 0x0007ec0000008000 */
[----:B---3--:R-:W3:Y:S01]  /*2510*/  FENCE.VIEW.ASYNC.S ;  /* 0x00000000000073c6 */ /* 0x008ee20000000000 */
[----:B--2---:R-:W-:-:S13]  /*2520*/  LOP3.LUT P0, RZ, R6, 0x1, RZ, 0xc0, !PT ;  /* 0x0000000106ff7812 */ /* 0x004fda000780c0ff */
[----:B---3--:R-:W-:Y:S01]  /*2530*/  VOTEU.ANY UP1, P0 ;  /* 0x0000000000ff7886 */ /* 0x008fe20000020100 */
[----:B------:R-:W-:-:S13]  /*2540*/  PLOP3.LUT P0, PT, PT, PT, UP1, 0x80, 0x8 ;  /* 0x000000000008781c */ /* 0x000fda0003f0f018 */
[----:B-1----:R-:W-:Y:S02]  /*2550*/  @P0 LOP3.LUT R0, R5, 0xffff, RZ, 0xc0, !PT ;  /* 0x0000ffff05000812 */ /* 0x002fe400078ec0ff */
[----:B------:R-:W-:Y:S02]  /*2560*/  @P0 MOV R2, R4 ;  /* 0x0000000400020202 */ /* 0x000fe40000000f00 */
[----:B------:R-:W-:Y:S01]  /*2570*/  @P0 R2UR UR5, R0 ;  /* 0x00000000000502ca */ /* 0x000fe200000e0000 */
[----:B------:R-:W-:Y:S01]  /*2580*/  VIADD R0, R3, 0x160 ;  /* 0x0000016003007836 */ /* 0x000fe20000000000 */
[----:B------:R-:W-:Y:S02]  /*2590*/  @P0 SHF.R.U32.HI R4, RZ, 0x10, R5 ;  /* 0x00000010ff040819 */ /* 0x000fe40000011605 */
[----:B------:R-:W-:Y:S02]  /*25a0*/  @P0 R2UR UR7, R2 ;  /* 0x00000000020702ca */ /* 0x000fe400000e0000 */
[----:B------:R-:W-:-:S02]  /*25b0*/  PRMT R0, RZ, 0x654, R0 ;  /* 0x00000654ff007816 */ /* 0x000fc40000000000 */
[----:B------:R-:W-:Y:S02]  /*25c0*/  @P0 R2UR UR4, R4 ;  /* 0x00000000040402ca */ /* 0x000fe400000e0000 */
[----:B------:R1:W-:Y:S03]  /*25d0*/  SYNCS.ARRIVE.TRANS64.RED.A1T0 RZ, [R0+URZ], RZ ;  /* 0x000000ff00ff79a7 */ /* 0x0003e600081004ff */
[----:B------:R-:W-:-:S04]  /*25e0*/  @UP1 UMOV UR31, UR5 ;  /* 0x00000005001f1c82 */ /* 0x000fc80008000000 */
[----:B------:R-:W-:-:S04]  /*25f0*/  @UP1 UMOV UR37, UR7 ;  /* 0x0000000700251c82 */ /* 0x000fc80008000000 */
[----:B------:R-:W-:Y:S01]  /*2600*/  @UP1 UMOV UR36, UR4 ;  /* 0x0000000400241c82 */ /* 0x000fe20008000000 */
[----:B------:R-:W-:Y:S05]  /*2610*/  BRA.U !UP0, `(.L_x_41) ;  /* 0x0000000108d47547 */ /* 0x000fea000b800000 */
[----:B------:R-:W2:Y:S01]  /*2620*/  LDCU.128 UR16, c[0x0][0xb10] ;  /* 0x00016200ff1077ac */ /* 0x000ea20008000c00 */
[----:B------:R-:W3:Y:S01]  /*2630*/  LDCU UR12, c[0x0][0xb20] ;  /* 0x00016400ff0c77ac */ /* 0x000ee20008000800 */
[----:B------:R-:W4:Y:S01]  /*2640*/  LDCU UR20, c[0x0][0xb0c] ;  /* 0x00016180ff1477ac */ /* 0x000f220008000800 */
[----:B------:R-:W1:Y:S01]  /*2650*/  LDCU.64 UR8, c[0x0][0xb28] ;  /* 0x00016500ff0877ac */ /* 0x000e620008000a00 */
[----:B------:R-:W-:Y:S02]  /*2660*/  UISETP.NE.AND UP3, UPT, UR42, 0x1, UPT ;  /* 0x000000012a00788c */ /* 0x000fe4000bf65270 */
[----:B--2---:R-:W-:Y:S02]  /*2670*/  UIMAD.WIDE.U32 UR10, UR38, UR19, URZ ;  /* 0x00000013260a72a5 */ /* 0x004fe4000f8e00ff */
[----:B------:R-:W-:Y:S02]  /*2680*/  UIMAD.WIDE.U32 UR4, UR39, UR16, URZ ;  /* 0x00000010270472a5 */ /* 0x000fe4000f8e00ff */
[----:B------:R-:W-:-:S02]  /*2690*/  UISETP.NE.AND UP0, UPT, UR18, 0x1, UPT ;  /* 0x000000011200788c */ /* 0x000fc4000bf05270 */
[----:B------:R-:W-:Y:S01]  /*26a0*/  UIMAD.WIDE.U32 UR22, UR31, UR19, URZ ;  /* 0x000000131f1672a5 */ /* 0x000fe2000f8e00ff */
[----:B------:R-:W-:Y:S02]  /*26b0*/  UMOV UR10, UR11 ;  /* 0x0000000b000a7c82 */ /* 0x000fe40008000000 */
[----:B------:R-:W-:Y:S01]  /*26c0*/  UMOV UR4, UR5 ;  /* 0x0000000500047c82 */ /* 0x000fe20008000000 */
[----:B---3--:R-:W-:Y:S02]  /*26d0*/  USHF.R.U32.HI UR10, URZ, UR12, UR10 ;  /* 0x0000000cff0a7299 */ /* 0x008fe4000801160a */
[----:B----4-:R-:W-:Y:S02]  /*26e0*/  UISETP.NE.AND UP2, UPT, UR20, 0x1, UPT ;  /* 0x000000011400788c */ /* 0x010fe4000bf45270 */
[----:B------:R-:W-:Y:S02]  /*26f0*/  USHF.R.U32.HI UR4, URZ, UR17, UR4 ;  /* 0x00000011ff047299 */ /* 0x000fe40008011604 */
[----:B------:R-:W-:-:S02]  /*2700*/  USEL UR5, UR38, UR10, !UP0 ;  /* 0x0000000a26057287 */ /* 0x000fc4000c000000 */
[----:B------:R-:W-:Y:S02]  /*2710*/  USEL UR7, UR39, UR4, !UP2 ;  /* 0x0000000427077287 */ /* 0x000fe4000d000000 */
[----:B-1----:R-:W-:Y:S01]  /*2720*/  UIMAD.WIDE.U32 UR10, UR5, UR8, URZ ;  /* 0x00000008050a72a5 */ /* 0x002fe2000f8e00ff */
[----:B------:R-:W-:Y:S01]  /*2730*/  UMOV UR4, UR23 ;  /* 0x0000001700047c82 */ /* 0x000fe20008000000 */
[----:B------:R-:W-:Y:S02]  /*2740*/  UIMAD.WIDE.U32 UR14, UR37, UR16, URZ ;  /* 0x00000010250e72a5 */ /* 0x000fe4000f8e00ff */
[----:B------:R-:W-:-:S03]  /*2750*/  UIMAD.WIDE.U32 UR22, UR7, UR8, URZ ;  /* 0x00000008071672a5 */ /* 0x000fc6000f8e00ff */
[----:B------:R-:W-:Y:S01]  /*2760*/  UMOV UR10, UR11 ;  /* 0x0000000b000a7c82 */ /* 0x000fe20008000000 */
[----:B------:R-:W-:Y:S02]  /*2770*/  USHF.R.U32.HI UR4, URZ, UR12, UR4 ;  /* 0x0000000cff047299 */ /* 0x000fe40008011604 */
[----:B------:R-:W-:Y:S01]  /*2780*/  @UP3 USHF.R.U32.HI UR5, URZ, UR9, UR10 ;  /* 0x00000009ff053299 */ /* 0x000fe2000801160a */
[----:B------:R-:W-:Y:S01]  /*2790*/  UMOV UR14, UR15 ;  /* 0x0000000f000e7c82 */ /* 0x000fe20008000000 */
[----:B------:R-:W-:Y:S01]  /*27a0*/  UMOV UR22, UR23 ;  /* 0x0000001700167c82 */ /* 0x000fe20008000000 */
[----:B------:R-:W-:Y:S02]  /*27b0*/  USHF.R.U32.HI UR17, URZ, UR17, UR14 ;  /* 0x00000011ff117299 */ /* 0x000fe4000801160e */
[----:B------:R-:W-:Y:S02]  /*27c0*/  USEL UR4, UR31, UR4, !UP0 ;  /* 0x000000041f047287 */ /* 0x000fe4000c000000 */
[----:B------:R-:W-:-:S02]  /*27d0*/  @UP3 USHF.R.U32.HI UR7, URZ, UR9, UR22 ;  /* 0x00000009ff073299 */ /* 0x000fc40008011616 */
[----:B------:R-:W-:Y:S02]  /*27e0*/  UIMAD UR10, UR42, UR5, URZ ;  /* 0x000000052a0a72a4 */ /* 0x000fe4000f8e02ff */
[----:B------:R-:W-:Y:S02]  /*27f0*/  USEL UR5, UR37, UR17, !UP2 ;  /* 0x0000001125057287 */ /* 0x000fe4000d000000 */
[----:B------:R-:W-:Y:S02]  /*2800*/  UIMAD UR12, UR42, UR7, URZ ;  /* 0x000000072a0c72a4 */ /* 0x000fe4000f8e02ff */
[----:B------:R-:W-:Y:S02]  /*2810*/  UISETP.GE.AND UP0, UPT, UR4, UR10, UPT ;  /* 0x0000000a0400728c */ /* 0x000fe4000bf06270 */
[----:B------:R-:W-:Y:S02]  /*2820*/  UIMAD.WIDE.U32 UR10, UR4, UR8, URZ ;  /* 0x00000008040a72a5 */ /* 0x000fe4000f8e00ff */
[----:B------:R-:W-:-:S02]  /*2830*/  UISETP.GE.OR UP0, UPT, UR5, UR12, UP0 ;  /* 0x0000000c0500728c */ /* 0x000fc40008706670 */
[----:B------:R-:W-:Y:S02]  /*2840*/  UIMAD.WIDE.U32 UR14, UR5, UR8, URZ ;  /* 0x00000008050e72a5 */ /* 0x000fe4000f8e00ff */
[----:B------:R-:W-:Y:S01]  /*2850*/  UIADD3 UR12, UPT, UPT, -UR5, URZ, URZ ;  /* 0x000000ff050c7290 */ /* 0x000fe2000fffe1ff */
[----:B------:R-:W-:Y:S01]  /*2860*/  UMOV UR10, UR11 ;  /* 0x0000000b000a7c82 */ /* 0x000fe20008000000 */
[----:B------:R-:W-:Y:S02]  /*2870*/  UIADD3 UR11, UPT, UPT, -UR4, URZ, URZ ;  /* 0x000000ff040b7290 */ /* 0x000fe4000fffe1ff */
[----:B------:R-:W-:-:S03]  /*2880*/  USHF.R.U32.HI UR10, URZ, UR9, UR10 ;  /* 0x00000009ff0a7299 */ /* 0x000fc6000801160a */
[----:B------:R-:W-:Y:S01]  /*2890*/  @!UP0 UMOV UR8, UR15 ;  /* 0x0000000f00088c82 */ /* 0x000fe20008000000 */
[----:B------:R-:W-:Y:S02]  /*28a0*/  UIMAD UR11, UR18, UR11, UR31 ;  /* 0x0000000b120b72a4 */ /* 0x000fe4000f8e021f */
[----:B------:R-:W-:Y:S02]  /*28b0*/  USEL UR10, UR4, UR10, !UP3 ;  /* 0x0000000a040a7287 */ /* 0x000fe4000d800000 */
[----:B------:R-:W-:Y:S02]  /*28c0*/  @!UP0 USHF.R.U32.HI UR8, URZ, UR9, UR8 ;  /* 0x00000009ff088299 */ /* 0x000fe40008011608 */
[----:B------:R-:W-:Y:S02]  /*28d0*/  UIADD3 UR9, UPT, UPT, -UR10, URZ, URZ ;  /* 0x000000ff0a097290 */ /* 0x000fe4000fffe1ff */
[----:B------:R-:W-:Y:S02]  /*28e0*/  @!UP0 USEL UR8, UR5, UR8, !UP3 ;  /* 0x0000000805088287 */ /* 0x000fe4000d800000 */
[----:B------:R-:W-:-:S02]  /*28f0*/  UIMAD UR9, UR42, UR9, UR4 ;  /* 0x000000092a0972a4 */ /* 0x000fc4000f8e0204 */
[----:B------:R-:W-:Y:S02]  /*2900*/  @!UP0 UIADD3 UR10, UPT, UPT, UR10, -UR8, URZ ;  /* 0x800000080a0a8290 */ /* 0x000fe4000fffe0ff */
[----:B------:R-:W-:Y:S02]  /*2910*/  @!UP0 UIMAD UR8, UR9, UR7, UR8 ;  /* 0x00000007090882a4 */ /* 0x000fe4000f8e0208 */
[----:B------:R-:W-:Y:S02]  /*2920*/  @!UP0 UIMAD UR4, UR42, UR10, UR5 ;  /* 0x0000000a2a0482a4 */ /* 0x000fe4000f8e0205 */
[----:B------:R-:W-:Y:S02]  /*2930*/  UIMAD UR7, UR20, UR12, UR37 ;  /* 0x0000000c140772a4 */ /* 0x000fe4000f8e0225 */
[----:B------:R-:W-:Y:S01]  /*2940*/  UIMAD UR31, UR4, UR18, UR11 ;  /* 0x00000012041f72a4 */ /* 0x000fe2000f8e020b */
[----:B------:R-:W-:Y:S02]  /*2950*/  @!UP0 UMOV UR5, UR8 ;  /* 0x0000000800058c82 */ /* 0x000fe40008000000 */
[----:B------:R-:W-:-:S12]  /*2960*/  UIMAD UR37, UR5, UR20, UR7 ;  /* 0x00000014052572a4 */ /* 0x000fd8000f8e0207 */
.L_x_41:
[----:B------:R-:W2:Y:S02]  /*2970*/  LDCU UR4, c[0x0][0xb30] ;  /* 0x00016600ff0477ac */ /* 0x000ea40008000800 */
[----:B--2---:R-:W-:-:S09]  /*2980*/  UISETP.NE.AND UP0, UPT, UR4, 0x1, UPT ;  /* 0x000000010400788c */ /* 0x004fd2000bf05270 */
[----:B------:R-:W-:Y:S05]  /*2990*/  BRA.U UP0, `(.L_x_42) ;  /* 0x0000000100447547 */ /* 0x000fea000b800000 */
[----:B------:R-:W2:Y:S01]  /*29a0*/  LDCU.128 UR16, c[0x0][0xb10] ;  /* 0x00016200ff1077ac */ /* 0x000ea20008000c00 */
[----:B------:R-:W3:Y:S01]  /*29b0*/  LDCU UR10, c[0x0][0xb0c] ;  /* 0x00016180ff0a77ac */ /* 0x000ee20008000800 */
[----:B------:R-:W4:Y:S01]  /*29c0*/  LDCU UR7, c[0x0][0xb20] ;  /* 0x00016400ff0777ac */ /* 0x000f220008000800 */
[----:B--2---:R-:W-:Y:S02]  /*29d0*/  UIMAD.WIDE.U32 UR8, UR37, UR16, URZ ;  /* 0x00000010250872a5 */ /* 0x004fe4000f8e00ff */
[----:B------:R-:W-:Y:S02]  /*29e0*/  UIMAD.WIDE.U32 UR4, UR31, UR19, URZ ;  /* 0x000000131f0472a5 */ /* 0x000fe4000f8e00ff */
[----:B---3--:R-:W-:Y:S02]  /*29f0*/  UISETP.NE.AND UP2, UPT, UR10, 0x1, UPT ;  /* 0x000000010a00788c */ /* 0x008fe4000bf45270 */
[----:B------:R-:W-:Y:S01]  /*2a00*/  UISETP.NE.AND UP0, UPT, UR18, 0x1, UPT ;  /* 0x000000011200788c */ /* 0x000fe2000bf05270 */
[----:B------:R-:W-:-:S02]  /*2a10*/  UMOV UR8, UR9 ;  /* 0x0000000900087c82 */ /* 0x000fc40008000000 */
[----:B------:R-:W-:Y:S01]  /*2a20*/  UMOV UR4, UR5 ;  /* 0x0000000500047c82 */ /* 0x000fe20008000000 */
[----:B------:R-:W-:Y:S02]  /*2a30*/  USHF.R.U32.HI UR17, URZ, UR17, UR8 ;  /* 0x00000011ff117299 */ /* 0x000fe40008011608 */
[----:B----4-:R-:W-:Y:S02]  /*2a40*/  USHF.R.U32.HI UR4, URZ, UR7, UR4 ;  /* 0x00000007ff047299 */ /* 0x010fe40008011604 */
[----:B------:R-:W-:Y:S02]  /*2a50*/  USEL UR5, UR37, UR17, !UP2 ;  /* 0x0000001125057287 */ /* 0x000fe4000d000000 */
[----:B------:R-:W-:-:S04]  /*2a60*/  USEL UR4, UR31, UR4, !UP0 ;  /* 0x000000041f047287 */ /* 0x000fc8000c000000 */
[----:B------:R-:W-:Y:S02]  /*2a70*/  UIADD3 UR7, UPT, UPT, UR5, -UR4, URZ ;  /* 0x8000000405077290 */ /* 0x000fe4000fffe0ff */
[----:B------:R-:W-:Y:S02]  /*2a80*/  UIADD3 UR4, UPT, UPT, -UR5, UR4, URZ ;  /* 0x0000000405047290 */ /* 0x000fe4000fffe1ff */
[----:B------:R-:W-:Y:S02]  /*2a90*/  UIMAD UR31, UR7, UR18, UR31 ;  /* 0x00000012071f72a4 */ /* 0x000fe4000f8e021f */
[----:B------:R-:W-:-:S12]  /*2aa0*/  UIMAD UR37, UR4, UR10, UR37 ;  /* 0x0000000a042572a4 */ /* 0x000fd8000f8e0225 */
.L_x_42:
[----:B------:R-:W-:Y:S01]  /*2ab0*/  VIADD R11, R11, 0x1 ;  /* 0x000000010b0b7836 */ /* 0x000fe20000000000 */
[----:B------:R-:W-:Y:S02]  /*2ac0*/  R2UR UR5, R83 ;  /* 0x00000000530572ca */ /* 0x000fe400000e0000 */
[----:B------:R-:W-:Y:S02]  /*2ad0*/  R2UR UR4, R82 ;  /* 0x00000000520472ca */ /* 0x000fe400000e0000 */
[C---:B------:R-:W-:Y:S02]  /*2ae0*/  ISETP.NE.AND P0, PT, R11.reuse, 0x2, PT ;  /* 0x000000020b00780c */ /* 0x040fe40003f05270 */
[----:B------:R-:W-:Y:S02]  /*2af0*/  PLOP3.LUT P1, PT, PT, PT, PT, 0x80, 0x8 ;  /* 0x000000000008781c */ /* 0x000fe40003f2f070 */
[----:B------:R-:W-:Y:S02]  /*2b00*/  SEL R3, RZ, 0x1, P0 ;  /* 0x00000001ff037807 */ /* 0x000fe40000000000 */
[----:B------:R-:W-:-:S02]  /*2b10*/  SEL R11, R11, RZ, P0 ;  /* 0x000000ff0b0b7207 */ /* 0x000fc40000000000 */
[----:B------:R-:W-:Y:S01]  /*2b20*/  LOP3.LUT R10, R10, R3, RZ, 0x3c, !PT ;  /* 0x000000030a0a7212 */ /* 0x000fe200078e3cff */
[----:B------:R-:W-:Y:S02]  /*2b30*/  UIADD3 UR16, UPT, UPT, UR37, UR5, URZ ;  /* 0x0000000525107290 */ /* 0x000fe4000fffe0ff */
[----:B------:R-:W-:Y:S01]  /*2b40*/  UIADD3 UR20, UPT, UPT, UR31, UR4, URZ ;  /* 0x000000041f147290 */ /* 0x000fe2000fffe0ff */
[----:B------:R-:W-:Y:S11]  /*2b50*/  BRA.U UP1, `(.L_x_43) ;  /* 0xfffffff101387547 */ /* 0x000ff6000b83ffff */
[----:B------:R-:W-:Y:S01]  /*2b60*/  UIADD3 UR13, UPT, UPT, UR13, 0x80, URZ ;  /* 0x000000800d0d7890 */ /* 0x000fe2000fffe0ff */
[----:B------:R-:W-:-:S03]  /*2b70*/  SHF.L.U32 R3, R12, 0x1f, RZ ;  /* 0x0000001f0c037819 */ /* 0x000fc600000006ff */
[----:B------:R-:W-:-:S09]  /*2b80*/  ULEA UR4, UR6, UR13, 0x3 ;  /* 0x0000000d06047291 */ /* 0x000fd2000f8e18ff */
[----:B------:R-:W2:Y:S02]  /*2b90*/  SYNCS.PHASECHK.TRANS64.TRYWAIT P0, [UR4], R3 ;  /* 0x00000003ff0075a7 */ /* 0x000ea40008001104 */
[----:B--2---:R-:W-:Y:S05]  /*2ba0*/  @!P0 BRA `(.L_x_44) ;  /* 0x0000007800108947 */ /* 0x004fea0003800000 */
.L_x_167:
[----:B------:R-:W-:-:S04]  /*2bb0*/  UIADD3 UR4, UPT, UPT, UR6, 0x1, URZ ;  /* 0x0000000106047890 */ /* 0x000fc8000fffe0ff */
[----:B------:R-:W-:-:S04]  /*2bc0*/  UISETP.NE.AND UP0, UPT, UR4, 0x10, UPT ;  /* 0x000000100400788c */ /* 0x000fc8000bf05270 */
[----:B------:R-:W-:Y:S02]  /*2bd0*/  USEL UR6, URZ, 0x1, UP0 ;  /* 0x00000001ff067887 */ /* 0x000fe40008000000 */
[----:B------:R-:W-:-:S04]  /*2be0*/  USEL UR4, UR4, URZ, UP0 ;  /* 0x000000ff04047287 */ /* 0x000fc80008000000 */
[----:B------:R-:W-:Y:S01]  /*2bf0*/  ULEA UR5, UR4, UR13, 0x3 ;  /* 0x0000000d04057291 */ /* 0x000fe2000f8e18ff */
[----:B------:R-:W-:-:S04]  /*2c00*/  LOP3.LUT R2, R12, UR6, RZ, 0x3c, !PT ;  /* 0x000000060c027c12 */ /* 0x000fc8000f8e3cff */
[----:B-1----:R-:W-:-:S04]  /*2c10*/  SHF.L.U32 R3, R2, 0x1f, RZ ;  /* 0x0000001f02037819 */ /* 0x002fc800000006ff */
[----:B------:R-:W1:Y:S02]  /*2c20*/  SYNCS.PHASECHK.TRANS64.TRYWAIT P0, [UR5], R3 ;  /* 0x00000003ff0075a7 */ /* 0x000e640008001105 */
[----:B-1----:R-:W-:Y:S05]  /*2c30*/  @!P0 BRA `(.L_x_45) ;  /* 0x0000007800048947 */ /* 0x002fea0003800000 */
.L_x_169:
        /* <DEDUP_REMOVED lines=9> */
.L_x_171:
        /* <DEDUP_REMOVED lines=9> */
.L_x_173:
        /* <DEDUP_REMOVED lines=9> */
.L_x_175:
        /* <DEDUP_REMOVED lines=9> */
.L_x_177:
        /* <DEDUP_REMOVED lines=9> */
.L_x_179:
        /* <DEDUP_REMOVED lines=9> */
.L_x_181:
        /* <DEDUP_REMOVED lines=9> */
.L_x_183:
        /* <DEDUP_REMOVED lines=9> */
.L_x_185:
        /* <DEDUP_REMOVED lines=9> */
.L_x_187:
        /* <DEDUP_REMOVED lines=9> */
.L_x_189:
        /* <DEDUP_REMOVED lines=9> */
.L_x_191:
        /* <DEDUP_REMOVED lines=9> */
.L_x_193:
        /* <DEDUP_REMOVED lines=9> */
.L_x_195:
[----:B------:R-:W-:-:S04]  /*3390*/  UIADD3 UR4, UPT, UPT, UR4, 0x1, URZ ;  /* 0x0000000104047890 */ /* 0x000fc8000fffe0ff */
[----:B------:R-:W-:-:S04]  /*33a0*/  UISETP.NE.AND UP0, UPT, UR4, 0x10, UPT ;  /* 0x000000100400788c */ /* 0x000fc8000bf05270 */
[----:B------:R-:W-:Y:S02]  /*33b0*/  USEL UR5, URZ, 0x1, UP0 ;  /* 0x00000001ff057887 */ /* 0x000fe40008000000 */
[----:B------:R-:W-:-:S04]  /*33c0*/  USEL UR4, UR4, URZ, UP0 ;  /* 0x000000ff04047287 */ /* 0x000fc80008000000 */
[----:B------:R-:W-:Y:S01]  /*33d0*/  ULEA UR4, UR4, UR13, 0x3 ;  /* 0x0000000d04047291 */ /* 0x000fe2000f8e18ff */
[----:B-1----:R-:W-:-:S04]  /*33e0*/  LOP3.LUT R3, R2, UR5, RZ, 0x3c, !PT ;  /* 0x0000000502037c12 */ /* 0x002fc8000f8e3cff */
[----:B------:R-:W-:Y:S01]  /*33f0*/  SHF.L.U32 R3, R3, 0x1f, RZ ;  /* 0x0000001f03037819 */ /* 0x000fe200000006ff */
[----:B------:R-:W-:-:S07]  /*3400*/  IMAD.U32 R0, RZ, RZ, UR4 ;  /* 0x00000004ff007e24 */ /* 0x000fce000f8e00ff */
.L_x_59:
[----:B-1----:R1:W2:Y:S02]  /*3410*/  SYNCS.PHASECHK.TRANS64.TRYWAIT P0, [R0+URZ], R3 ;  /* 0x00000003000075a7 */ /* 0x0022a400080011ff */
[----:B--2---:R-:W-:Y:S05]  /*3420*/  @!P0 NANOSLEEP.SYNCS 0x989680 ;  /* 0x009896800000895d */ /* 0x004fea0003900000 */
[----:B------:R-:W2:Y:S02]  /*3430*/  @!P0 SYNCS.PHASECHK.TRANS64 P0, [R0+URZ], R3 ;  /* 0x00000003000085a7 */ /* 0x000ea400080010ff */
[----:B--2---:R-:W-:Y:S05]  /*3440*/  @P0 EXIT ;  /* 0x000000000000094d */ /* 0x004fea0003800000 */
[----:B------:R-:W-:Y:S05]  /*3450*/  BRA `(.L_x_59) ;  /* 0xfffffffc00ec7947 */ /* 0x000fea000383ffff */
.L_x_23:
[----:B------:R-:W1:Y:S02]  /*3460*/  S2UR UR4, SR_CgaCtaId ;  /* 0x00000000000479c3 */ /* 0x000e640000008800 */
[----:B-1----:R-:W-:-:S04]  /*3470*/  UISETP.NE.AND UP0, UPT, UR4, URZ, UPT ;  /* 0x000000ff0400728c */ /* 0x002fc8000bf05270 */
[----:B------:R-:W-:-:S09]  /*3480*/  UISETP.NE.OR UP0, UPT, UR13, 0x1, UP0 ;  /* 0x000000010d00788c */ /* 0x000fd20008705670 */
[----:B------:R-:W-:Y:S05]  /*3490*/  BRA.U UP0, `(.L_x_60) ;  /* 0x00000005004c7547 */ /* 0x000fea000b800000 */
[----:B------:R-:W1:Y:S01]  /*34a0*/  S2UR UR5, SR_CgaCtaId ;  /* 0x00000000000579c3 */ /* 0x000e620000008800 */
[----:B------:R-:W-:Y:S01]  /*34b0*/  UMOV UR4, 0x400 ;  /* 0x0000040000047882 */ /* 0x000fe20000000000 */
[----:B------:R-:W-:Y:S01]  /*34c0*/  ISETP.GE.U32.AND P2, PT, R3, 0x4, PT ;  /* 0x000000040300780c */ /* 0x000fe20003f46070 */
[----:B------:R-:W-:Y:S01]  /*34d0*/  IMAD.MOV.U32 R12, RZ, RZ, 0x1 ;  /* 0x00000001ff0c7424 */ /* 0x000fe200078e00ff */
[----:B------:R-:W-:Y:S02]  /*34e0*/  CS2R R10, SRZ ;  /* 0x00000000000a7805 */ /* 0x000fe4000001ff00 */
[----:B------:R-:W-:Y:S01]  /*34f0*/  CS2R R8, SRZ ;  /* 0x0000000000087805 */ /* 0x000fe2000001ff00 */
[----:B-1----:R-:W-:-:S03]  /*3500*/  ULEA UR6, UR5, UR4, 0x18 ;  /* 0x0000000405067291 */ /* 0x002fc6000f8ec0ff */
[----:B------:R-:W-:-:S09]  /*3510*/  UMOV UR5, URZ ;  /* 0x000000ff00057c82 */ /* 0x000fd20008000000 */
.L_x_64:
[----:B------:R-:W-:Y:S02]  /*3520*/  LEA R0, R8, UR6, 0x3 ;  /* 0x0000000608007c11 */ /* 0x000fe4000f8e18ff */
[----:B------:R-:W-:-:S03]  /*3530*/  SHF.L.U32 R5, R9, 0x1f, RZ ;  /* 0x0000001f09057819 */ /* 0x000fc600000006ff */
[----:B------:R-:W-:Y:S01]  /*3540*/  VIADD R4, R0, 0x1c0 ;  /* 0x000001c000047836 */ /* 0x000fe20000000000 */
[----:B------:R-:W1:Y:S02]  /*3550*/  SYNCS.PHASECHK.TRANS64.TRYWAIT P0, [R0+URZ+0x1b0], R5 ;  /* 0x0001b005000075a7 */ /* 0x000e6400080011ff */
[----:B-1----:R-:W-:Y:S05]  /*3560*/  @!P0 BRA `(.L_x_61) ;  /* 0x0000007400088947 */ /* 0x002fea0003800000 */
.L_x_196:
[----:B------:R-:W-:Y:S01]  /*3570*/  ULEA UR4, UR5, UR6, 0x3 ;  /* 0x0000000605047291 */ /* 0x000fe2000f8e18ff */
[----:B------:R-:W-:Y:S01]  /*3580*/  PRMT R4, RZ, 0x654, R4 ;  /* 0x00000654ff047816 */ /* 0x000fe20000000004 */
[----:B-1----:R-:W-:Y:S01]  /*3590*/  @!P2 IMAD.MOV.U32 R5, RZ, RZ, 0x10 ;  /* 0x00000010ff05a424 */ /* 0x002fe200078e00ff */
[----:B------:R-:W-:Y:S01]  /*35a0*/  SHF.L.U32 R7, R12, 0x1f, RZ ;  /* 0x0000001f0c077819 */ /* 0x000fe200000006ff */
[----:B------:R-:W-:Y:S01]  /*35b0*/  UIADD3 UR7, UPT, UPT, UR4, 0x150, URZ ;  /* 0x0000015004077890 */ /* 0x000fe2000fffe0ff */
[----:B------:R1:W-:Y:S05]  /*35c0*/  SYNCS.ARRIVE.TRANS64.RED.A1T0 RZ, [R4+URZ], RZ ;  /* 0x000000ff04ff79a7 */ /* 0x0003ea00081004ff */
[----:B------:R-:W-:Y:S01]  /*35d0*/  IMAD.U32 R0, RZ, RZ, UR7 ;  /* 0x00000007ff007e24 */ /* 0x000fe2000f8e00ff */
[----:B------:R-:W2:Y:S04]  /*35e0*/  SYNCS.PHASECHK.TRANS64.TRYWAIT P0, [UR4+0x160], R7 ;  /* 0x00016007ff0075a7 */ /* 0x000ea80008001104 */
[----:B------:R-:W-:Y:S01]  /*35f0*/  PRMT R13, R3, 0x654, R0 ;  /* 0x00000654030d7816 */ /* 0x000fe20000000000 */
[----:B-12---:R-:W-:Y:S06]  /*3600*/  @!P0 BRA `(.L_x_62) ;  /* 0x0000007000f48947 */ /* 0x006fec0003800000 */
.L_x_198:
[----:B------:R-:W-:Y:S01]  /*3610*/  ULEA UR8, UR5, UR6, 0x4 ;  /* 0x0000000605087291 */ /* 0x000fe2000f8e20ff */
[----:B------:R-:W-:Y:S01]  /*3620*/  SEL R2, R13, R2, !P2 ;  /* 0x000000020d027207 */ /* 0x000fe20005000000 */
[----:B------:R-:W-:Y:S01]  /*3630*/  UIADD3 UR9, UPT, UPT, UR4, 0x150, URZ ;  /* 0x0000015004097890 */ /* 0x000fe2000fffe0ff */
[----:B-1----:R-:W-:Y:S01]  /*3640*/  LEA R0, R11, UR6, 0x3 ;  /* 0x000000060b007c11 */ /* 0x002fe2000f8e18ff */
[----:B------:R-:W-:Y:S01]  /*3650*/  UIADD3 UR8, UPT, UPT, UR8, 0x1e0, URZ ;  /* 0x000001e008087890 */ /* 0x000fe2000fffe0ff */
[----:B------:R1:W-:Y:S01]  /*3660*/  @!P2 SYNCS.ARRIVE.TRANS64.RED RZ, [R2+URZ], R5 ;  /* 0x0000000502ffa9a7 */ /* 0x0003e200080004ff */
[----:B------:R-:W-:Y:S01]  /*3670*/  UIADD3 UR4, UPT, UPT, UR5, 0x1, URZ ;  /* 0x0000000105047890 */ /* 0x000fe2000fffe0ff */
[----:B------:R-:W-:-:S03]  /*3680*/  VIADD R8, R8, 0x1 ;  /* 0x0000000108087836 */ /* 0x000fc60000000000 */
[----:B------:R-:W-:Y:S02]  /*3690*/  UISETP.NE.AND UP0, UPT, UR4, 0x2, UPT ;  /* 0x000000020400788c */ /* 0x000fe4000bf05270 */
[----:B------:R-:W-:Y:S01]  /*36a0*/  ISETP.NE.AND P0, PT, R8, 0x2, PT ;  /* 0x000000020800780c */ /* 0x000fe20003f05270 */
[----:B------:R-:W-:Y:S06]  /*36b0*/  UGETNEXTWORKID.BROADCAST [UR8], [UR9] ;  /* 0x00000000080073ca */ /* 0x000fec0008000100 */
[----:B------:R-:W-:Y:S02]  /*36c0*/  USEL UR7, URZ, 0x1, UP0 ;  /* 0x00000001ff077887 */ /* 0x000fe40008000000 */
[----:B------:R-:W-:-:S04]  /*36d0*/  USEL UR5, UR4, URZ, UP0 ;  /* 0x000000ff04057287 */ /* 0x000fc80008000000 */
[----:B------:R-:W-:Y:S02]  /*36e0*/  LOP3.LUT R12, R12, UR7, RZ, 0x3c, !PT ;  /* 0x000000070c0c7c12 */ /* 0x000fe4000f8e3cff */
[----:B-1----:R-:W-:-:S04]  /*36f0*/  SHF.L.U32 R5, R10, 0x1f, RZ ;  /* 0x0000001f0a057819 */ /* 0x002fc800000006ff */
[----:B------:R-:W1:Y:S02]  /*3700*/  SYNCS.PHASECHK.TRANS64.TRYWAIT P1, [R0+URZ+0x150], R5 ;  /* 0x00015005000075a7 */ /* 0x000e6400080211ff */
[----:B-1----:R-:W-:Y:S05]  /*3710*/  @!P1 BRA `(.L_x_63) ;  /* 0x0000007000c89947 */ /* 0x002fea0003800000 */
.L_x_199:
[C---:B------:R-:W-:Y:S01]  /*3720*/  LEA R4, R11.reuse, UR6, 0x4 ;  /* 0x000000060b047c11 */ /* 0x040fe2000f8e20ff */
[----:B-1----:R-:W-:Y:S01]  /*3730*/  VIADD R0, R0, 0x160 ;  /* 0x0000016000007836 */ /* 0x002fe20000000000 */
[----:B------:R-:W-:Y:S01]  /*3740*/  SEL R8, R8, RZ, P0 ;  /* 0x000000ff08087207 */ /* 0x000fe20000000000 */
[----:B------:R-:W-:-:S03]  /*3750*/  VIADD R11, R11, 0x1 ;  /* 0x000000010b0b7836 */ /* 0x000fc60000000000 */
[----:B------:R-:W1:Y:S01]  /*3760*/  LDS.128 R4, [R4+0x1e0] ;  /* 0x0001e00004047984 */ /* 0x000e620000000c00 */
[----:B------:R-:W-:Y:S02]  /*3770*/  PRMT R0, RZ, 0x654, R0 ;  /* 0x00000654ff007816 */ /* 0x000fe40000000000 */
[C---:B------:R-:W-:Y:S01]  /*3780*/  ISETP.NE.AND P1, PT, R11.reuse, 0x2, PT ;  /* 0x000000020b00780c */ /* 0x040fe20003f25270 */
[----:B------:R-:W-:Y:S01]  /*3790*/  @!PT LDS RZ, [RZ] ;  /* 0x00000000fffff984 */ /* 0x000fe20000000800 */
[----:B------:R-:W-:Y:S01]  /*37a0*/  @!PT LDS RZ, [RZ] ;  /* 0x00000000fffff984 */ /* 0x000fe20000000800 */
[----:B------:R-:W-:Y:S01]  /*37b0*/  @!PT LDS RZ, [RZ] ;  /* 0x00000000fffff984 */ /* 0x000fe20000000800 */
[----:B------:R-:W-:Y:S01]  /*37c0*/  @!PT LDS RZ, [RZ] ;  /* 0x00000000fffff984 */ /* 0x000fe20000000800 */
[----:B------:R2:W-:Y:S06]  /*37d0*/  MEMBAR.ALL.CTA ;  /* 0x0000000000007992 */ /* 0x0005ec0000008000 */
[----:B--2---:R-:W2:Y:S01]  /*37e0*/  FENCE.VIEW.ASYNC.S ;  /* 0x00000000000073c6 */ /* 0x004ea20000000000 */
[----:B------:R-:W-:Y:S01]  /*37f0*/  SEL R11, R11, RZ, P1 ;  /* 0x000000ff0b0b7207 */ /* 0x000fe20000800000 */
[----:B--2---:R2:W-:Y:S01]  /*3800*/  SYNCS.ARRIVE.TRANS64.RED.A1T0 RZ, [R0+URZ], RZ ;  /* 0x000000ff00ff79a7 */ /* 0x0045e200081004ff */
[----:B-1----:R-:W-:-:S02]  /*3810*/  LOP3.LUT P3, RZ, R6, 0x1, RZ, 0xc0, !PT ;  /* 0x0000000106ff7812 */ /* 0x002fc4000786c0ff */
[----:B------:R-:W-:-:S04]  /*3820*/  SEL R5, RZ, 0x1, P1 ;  /* 0x00000001ff057807 */ /* 0x000fc80000800000 */
[----:B------:R-:W-:Y:S02]  /*3830*/  LOP3.LUT R10, R10, R5, RZ, 0x3c, !PT ;  /* 0x000000050a0a7212 */ /* 0x000fe400078e3cff */
[----:B--2---:R-:W-:-:S04]  /*3840*/  SEL R0, RZ, 0x1, P0 ;  /* 0x00000001ff007807 */ /* 0x004fc80000000000 */
[----:B------:R-:W-:Y:S01]  /*3850*/  LOP3.LUT R9, R9, R0, RZ, 0x3c, !PT ;  /* 0x0000000009097212 */ /* 0x000fe200078e3cff */
[----:B------:R-:W-:Y:S06]  /*3860*/  @P3 BRA `(.L_x_64) ;  /* 0xfffffffc002c3947 */ /* 0x000fec000383ffff */
[----:B------:R-:W-:Y:S01]  /*3870*/  ULEA UR4, UR5, UR6, 0x3 ;  /* 0x0000000605047291 */ /* 0x000fe2000f8e18ff */
[----:B------:R-:W-:-:S08]  /*3880*/  SHF.L.U32 R3, R12, 0x1f, RZ ;  /* 0x0000001f0c037819 */ /* 0x000fd000000006ff */
[----:B------:R-:W1:Y:S02]  /*3890*/  SYNCS.PHASECHK.TRANS64 P0, [UR4+0x160], R3 ;  /* 0x00016003ff0075a7 */ /* 0x000e640008001004 */
[----:B-1----:R-:W-:Y:S05]  /*38a0*/  @P0 BRA `(.L_x_65) ;  /* 0x0000000000080947 */ /* 0x002fea0003800000 */
[----:B------:R-:W1:Y:S02]  /*38b0*/  SYNCS.PHASECHK.TRANS64.TRYWAIT P0, [UR4+0x160], R3 ;  /* 0x00016003ff0075a7 */ /* 0x000e640008001104 */
[----:B-1----:R-:W-:Y:S05]  /*38c0*/  @!P0 BRA `(.L_x_66) ;  /* 0x0000007000708947 */ /* 0x002fea0003800000 */
.L_x_65:
[----:B------:R-:W-:-:S04]  /*38d0*/  UIADD3 UR7, UPT, UPT, UR5, 0x1, URZ ;  /* 0x0000000105077890 */ /* 0x000fc8000fffe0ff */
[----:B------:R-:W-:-:S04]  /*38e0*/  UISETP.NE.AND UP0, UPT, UR7, 0x2, UPT ;  /* 0x000000020700788c */ /* 0x000fc8000bf05270 */
[----:B------:R-:W-:Y:S02]  /*38f0*/  USEL UR8, URZ, 0x1, UP0 ;  /* 0x00000001ff087887 */ /* 0x000fe40008000000 */
[----:B------:R-:W-:-:S04]  /*3900*/  USEL UR7, UR7, URZ, UP0 ;  /* 0x000000ff07077287 */ /* 0x000fc80008000000 */
[----:B------:R-:W-:Y:S01]  /*3910*/  ULEA UR7, UR7, UR6, 0x3 ;  /* 0x0000000607077291 */ /* 0x000fe2000f8e18ff */
[----:B-1----:R-:W-:-:S04]  /*3920*/  LOP3.LUT R3, R12, UR8, RZ, 0x3c, !PT ;  /* 0x000000080c037c12 */ /* 0x002fc8000f8e3cff */
[----:B------:R-:W-:-:S04]  /*3930*/  SHF.L.U32 R0, R3, 0x1f, RZ ;  /* 0x0000001f03007819 */ /* 0x000fc800000006ff */
[----:B------:R-:W1:Y:S02]  /*3940*/  SYNCS.PHASECHK.TRANS64 P0, [UR7+0x160], R0 ;  /* 0x00016000ff0075a7 */ /* 0x000e640008001007 */
[----:B-1----:R-:W-:Y:S05]  /*3950*/  @P0 EXIT ;  /* 0x000000000000094d */ /* 0x002fea0003800000 */
[----:B------:R-:W-:Y:S02]  /*3960*/  SHF.L.U32 R3, R3, 0x1f, RZ ;  /* 0x0000001f03037819 */ /* 0x000fe400000006ff */
[----:B------:R-:W-:-:S07]  /*3970*/  MOV R0, UR7 ;  /* 0x0000000700007c02 */ /* 0x000fce0008000f00 */
.L_x_67:
[----:B-1----:R1:W2:Y:S02]  /*3980*/  SYNCS.PHASECHK.TRANS64.TRYWAIT P0, [R0+URZ+0x160], R3 ;  /* 0x00016003000075a7 */ /* 0x0022a400080011ff */
[----:B--2---:R-:W-:Y:S05]  /*3990*/  @!P0 NANOSLEEP.SYNCS 0x989680 ;  /* 0x009896800000895d */ /* 0x004fea0003900000 */
[----:B------:R-:W2:Y:S02]  /*39a0*/  @!P0 SYNCS.PHASECHK.TRANS64 P0, [R0+URZ+0x160], R3 ;  /* 0x00016003000085a7 */ /* 0x000ea400080010ff */
[----:B--2---:R-:W-:Y:S05]  /*39b0*/  @P0 EXIT ;  /* 0x000000000000094d */ /* 0x004fea0003800000 */
[----:B------:R-:W-:Y:S05]  /*39c0*/  BRA `(.L_x_67) ;  /* 0xfffffffc00ec7947 */ /* 0x000fea000383ffff */
.L_x_60:
[----:B------:R-:W-:Y:S05]  /*39d0*/  BRA.U UP4, `(.L_x_68) ;  /* 0x0000001104a47547 */ /* 0x000fea000b800000 */
[----:B------:R-:W1:Y:S01]  /*39e0*/  S2UR UR7, SR_CgaCtaId ;  /* 0x00000000000779c3 */ /* 0x000e620000008800 */
[----:B------:R-:W-:Y:S01]  /*39f0*/  UMOV UR4, 0x40 ;  /* 0x0000004000047882 */ /* 0x000fe20000000000 */
[----:B------:R-:W-:Y:S01]  /*3a00*/  NOP ;  /* 0x0000000000007918 */ /* 0x000fe20000000000 */
[----:B------:R-:W-:Y:S01]  /*3a10*/  UMOV UR6, 0x400 ;  /* 0x0000040000067882 */ /* 0x000fe20000000000 */
[----:B-1----:R-:W-:Y:S02]  /*3a20*/  ULEA UR5, UR7, UR4, 0x18 ;  /* 0x0000000407057291 */ /* 0x002fe4000f8ec0ff */
[----:B------:R-:W-:-:S07]  /*3a30*/  ULEA UR6, UR7, UR6, 0x18 ;  /* 0x0000000607067291 */ /* 0x000fce000f8ec0ff */
[----:B------:R-:W1:Y:S02]  /*3a40*/  LDS.U8 R3, [UR5+0x1c] ;  /* 0x00001c05ff037984 */ /* 0x000e640008000000 */
[----:B-1----:R-:W-:-:S13]  /*3a50*/  ISETP.NE.AND P0, PT, R3, RZ, PT ;  /* 0x000000ff0300720c */ /* 0x002fda0003f05270 */
[----:B------:R-:W-:Y:S05]  /*3a60*/  @P0 BRA `(.L_x_69) ;  /* 0x0000000400080947 */ /* 0x000fea0003800000 */
[----:B------:R-:W-:Y:S02]  /*3a70*/  UISETP.NE.U32.AND UP1, UPT, UR33, 0x1, UPT ;  /* 0x000000012100788c */ /* 0x000fe4000bf25070 */
[----:B------:R-:W-:-:S07]  /*3a80*/  UIADD3 UR7, UPT, UPT, UR5, 0x8, URZ ;  /* 0x0000000805077890 */ /* 0x000fce000fffe0ff */
[----:B------:R-:W-:Y:S05]  /*3a90*/  BRA.U !UP1, `(.L_x_70) ;  /* 0x00000001099c7547 */ /* 0x000fea000b800000 */
[----:B------:R-:W-:Y:S01]  /*3aa0*/  ELECT P0, URZ, PT ;  /* 0x0000000000ff782f */ /* 0x000fe20003800000 */
[----:B------:R-:W-:-:S12]  /*3ab0*/  BSSY B0, `(.L_x_70) ;  /* 0x0000025000007945 */ /* 0x000fd80003800000 */
[----:B------:R-:W-:Y:S05]  /*3ac0*/  @!P0 BRA `(.L_x_71) ;  /* 0x00000000008c8947 */ /* 0x000fea0003800000 */
[----:B------:R-:W-:-:S05]  /*3ad0*/  UMOV UR4, 0x10 ;  /* 0x0000001000047882 */ /* 0x000fca0000000000 */
[----:B------:R-:W-:Y:S04]  /*3ae0*/  DEPBAR.LE SB1, 0x36 ;  /* 0x00009d800000791a */ /* 0x000fe80000000000 */
[----:B------:R-:W1:Y:S02]  /*3af0*/  UTCATOMSWS.2CTA.FIND_AND_SET.ALIGN UP0, UR4, UR4 ;  /* 0x00000004000475e3 */ /* 0x000e640008200800 */
[----:B-1----:R-:W-:Y:S01]  /*3b00*/  MOV R10, UR4 ;  /* 0x00000004000a7c02 */ /* 0x002fe20008000f00 */
[----:B------:R-:W-:Y:S06]  /*3b10*/  BRA.U UP0, `(.L_x_72) ;  /* 0x0000000100187547 */ /* 0x000fec000b800000 */
.L_x_73:
[----:B------:R-:W-:Y:S05]  /*3b20*/  NANOSLEEP 0x64 ;  /* 0x000000640000795d */ /* 0x000fea0003800000 */
[----:B------:R-:W-:-:S05]  /*3b30*/  UMOV UR4, 0x10 ;  /* 0x0000001000047882 */ /* 0x000fca0000000000 */
[----:B------:R-:W-:Y:S04]  /*3b40*/  DEPBAR.LE SB1, 0x36 ;  /* 0x00009d800000791a */ /* 0x000fe80000000000 */
[----:B------:R-:W1:Y:S02]  /*3b50*/  UTCATOMSWS.2CTA.FIND_AND_SET.ALIGN UP0, UR4, UR4 ;  /* 0x00000004000475e3 */ /* 0x000e640008200800 */
[----:B-1----:R-:W-:Y:S01]  /*3b60*/  MOV R10, UR4 ;  /* 0x00000004000a7c02 */ /* 0x002fe20008000f00 */
[----:B------:R-:W-:Y:S05]  /*3b70*/  BRA.U !UP0, `(.L_x_73) ;  /* 0xfffffffd08e87547 */ /* 0x000fea000b83ffff */
.L_x_72:
[----:B------:R-:W1:Y:S01]  /*3b80*/  LDS R6, [UR5+0x10] ;  /* 0x00001005ff067984 */ /* 0x000e620008000800 */
[----:B------:R-:W-:Y:S01]  /*3b90*/  IMAD.U32 R3, RZ, RZ, UR6 ;  /* 0x00000006ff037e24 */ /* 0x000fe2000f8e00ff */
[----:B------:R-:W-:-:S03]  /*3ba0*/  MOV R4, UR34 ;  /* 0x0000002200047c02 */ /* 0x000fc60008000f00 */
[----:B------:R-:W-:Y:S01]  /*3bb0*/  VIADD R3, R3, 0x200 ;  /* 0x0000020003037836 */ /* 0x000fe20000000000 */
[----:B-1----:R-:W-:-:S04]  /*3bc0*/  SHF.L.U32 R6, R6, 0x1f, RZ ;  /* 0x0000001f06067819 */ /* 0x002fc800000006ff */
[----:B------:R-:W1:Y:S02]  /*3bd0*/  SYNCS.PHASECHK.TRANS64.TRYWAIT P0, [UR5+0x8], R6 ;  /* 0x00000806ff0075a7 */ /* 0x000e640008001105 */
[----:B-1----:R-:W-:Y:S05]  /*3be0*/  @P0 BRA `(.L_x_74) ;  /* 0x0000000000080947 */ /* 0x002fea0003800000 */
[----:B------:R-:W1:Y:S02]  /*3bf0*/  SYNCS.PHASECHK.TRANS64.TRYWAIT P0, [UR5+0x8], R6 ;  /* 0x00000806ff0075a7 */ /* 0x000e640008001105 */
[----:B-1----:R-:W-:Y:S05]  /*3c00*/  @!P0 BRA `(.L_x_75) ;  /* 0x0000006c00b88947 */ /* 0x002fea0003800000 */
.L_x_74:
[----:B------:R-:W-:Y:S01]  /*3c10*/  PRMT R4, R4, 0x654, R3 ;  /* 0x0000065404047816 */ /* 0x000fe20000000003 */
[----:B------:R-:W-:Y:S01]  /*3c20*/  HFMA2 R3, -RZ, RZ, 0, 5.9604644775390625e-08 ;  /* 0x00000001ff037431 */ /* 0x000fe200000001ff */
[----:B------:R-:W-:Y:S01]  /*3c30*/  UPRMT UR4, UR34, 0x654, UR7 ;  /* 0x0000065422047896 */ /* 0x000fe20008000007 */
[----:B------:R-:W-:Y:S02]  /*3c40*/  IMAD.MOV.U32 R7, RZ, RZ, 0xffff ;  /* 0x0000ffffff077424 */ /* 0x000fe400078e00ff */
[----:B-1----:R-:W-:Y:S02]  /*3c50*/  IMAD.MOV.U32 R6, RZ, RZ, 0x4 ;  /* 0x00000004ff067424 */ /* 0x002fe400078e00ff */
[----:B------:R-:W-:Y:S01]  /*3c60*/  IMAD.SHL.U32 R9, R10, 0x20, RZ ;  /* 0x000000200a097824 */ /* 0x000fe200078e00ff */
[----:B------:R-:W-:Y:S02]  /*3c70*/  MOV R5, UR4 ;  /* 0x0000000400057c02 */ /* 0x000fe40008000f00 */
[-C--:B------:R-:W-:Y:S01]  /*3c80*/  SHF.L.U32 R8, R7, R10.reuse, RZ ;  /* 0x0000000a07087219 */ /* 0x080fe200000006ff */
[----:B------:R1:W-:Y:S01]  /*3c90*/  SYNCS.ARRIVE.TRANS64.RED RZ, [UR4], R6 ;  /* 0x00000006ffff79a7 */ /* 0x0003e20008000404 */
[----:B------:R-:W-:Y:S01]  /*3ca0*/  SHF.L.U32 R7, R3, R10, RZ ;  /* 0x0000000a03077219 */ /* 0x000fe200000006ff */
[----:B------:R1:W-:Y:S04]  /*3cb0*/  STS [UR6+0x200], R9 ;  /* 0x00020009ff007988 */ /* 0x0003e80008000806 */
[----:B------:R1:W-:Y:S04]  /*3cc0*/  STAS [R4.64], R10 ;  /* 0x0000000a04007dbd */ /* 0x0003e8000c0008ff */
[----:B------:R1:W-:Y:S04]  /*3cd0*/  ATOMS.OR RZ, [UR5+0x14], R8 ;  /* 0x00001408ffff798c */ /* 0x0003e8000b000005 */
[----:B------:R1:W-:Y:S04]  /*3ce0*/  ATOMS.OR RZ, [UR5+0x18], R7 ;  /* 0x00001807ffff798c */ /* 0x0003e8000b000005 */
[----:B------:R1:W-:Y:S02]  /*3cf0*/  ATOMS.XOR RZ, [UR5+0x10], R3 ;  /* 0x00001003ffff798c */ /* 0x0003e4000b800005 */
.L_x_71:
[----:B------:R-:W-:Y:S05]  /*3d00*/  BSYNC B0 ;  /* 0x0000000000007941 */ /* 0x000fea0003800000 */
.L_x_70:
[----:B------:R-:W-:Y:S05]  /*3d10*/  BRA.U UP1, `(.L_x_76) ;  /* 0x00000001016c7547 */ /* 0x000fea000b800000 */
[----:B------:R-:W-:-:S03]  /*3d20*/  UMOV UR4, 0xffffffff ;  /* 0xffffffff00047882 */ /* 0x000fc60000000000 */
[----:B------:R-:W-:Y:S05]  /*3d30*/  BRA.DIV UR4, `(.L_x_77) ;  /* 0x0000006e04847947 */ /* 0x000fea000b800000 */
[----:B------:R-:W-:-:S13]  /*3d40*/  ELECT P0, URZ, PT ;  /* 0x0000000000ff782f */ /* 0x000fda0003800000 */
.L_x_203:
[----:B------:R-:W-:Y:S05]  /*3d50*/  @!P0 BRA `(.L_x_76) ;  /* 0x00000000005c8947 */ /* 0x000fea0003800000 */
[----:B-1----:R-:W1:Y:S02]  /*3d60*/  LDS R4, [UR5+0x10] ;  /* 0x00001005ff047984 */ /* 0x002e640008000800 */
[----:B-1----:R-:W-:-:S04]  /*3d70*/  SHF.L.U32 R4, R4, 0x1f, RZ ;  /* 0x0000001f04047819 */ /* 0x002fc800000006ff */
[----:B------:R-:W1:Y:S02]  /*3d80*/  SYNCS.PHASECHK.TRANS64.TRYWAIT P0, [UR5+0x8], R4 ;  /* 0x00000804ff0075a7 */ /* 0x000e640008001105 */
[----:B-1----:R-:W-:Y:S05]  /*3d90*/  @P0 BRA `(.L_x_78) ;  /* 0x0000000000080947 */ /* 0x002fea0003800000 */
[----:B------:R-:W1:Y:S02]  /*3da0*/  SYNCS.PHASECHK.TRANS64.TRYWAIT P0, [UR5+0x8], R4 ;  /* 0x00000804ff0075a7 */ /* 0x000e640008001105 */
[----:B-1----:R-:W-:Y:S05]  /*3db0*/  @!P0 BRA `(.L_x_79) ;  /* 0x0000006c00888947 */ /* 0x002fea0003800000 */
.L_x_78:
[----:B------:R-:W2:Y:S01]  /*3dc0*/  LDS R6, [UR6+0x200] ;  /* 0x00020006ff067984 */ /* 0x000ea20008000800 */
[----:B-1----:R-:W-:Y:S02]  /*3dd0*/  HFMA2 R3, -RZ, RZ, 0, 5.9604644775390625e-08 ;  /* 0x00000001ff037431 */ /* 0x002fe400000001ff */
[----:B------:R-:W-:Y:S01]  /*3de0*/  IMAD.MOV.U32 R4, RZ, RZ, 0xffff ;  /* 0x0000ffffff047424 */ /* 0x000fe200078e00ff */
[----:B------:R-:W-:Y:S01]  /*3df0*/  UPRMT UR4, UR34, 0x654, UR7 ;  /* 0x0000065422047896 */ /* 0x000fe20008000007 */
[----:B--2---:R-:W-:-:S03]  /*3e00*/  IMAD.SHL.U32 R5, R6, 0x20, RZ ;  /* 0x0000002006057824 */ /* 0x004fc600078e00ff */
[-C--:B------:R-:W-:Y:S02]  /*3e10*/  SHF.L.U32 R4, R4, R6.reuse, RZ ;  /* 0x0000000604047219 */ /* 0x080fe400000006ff */
[----:B------:R-:W-:Y:S01]  /*3e20*/  SHF.L.U32 R6, R3, R6, RZ ;  /* 0x0000000603067219 */ /* 0x000fe200000006ff */
[----:B------:R2:W-:Y:S04]  /*3e30*/  STS [UR6+0x200], R5 ;  /* 0x00020005ff007988 */ /* 0x0005e80008000806 */
[----:B------:R2:W-:Y:S04]  /*3e40*/  ATOMS.OR RZ, [UR5+0x14], R4 ;  /* 0x00001404ffff798c */ /* 0x0005e8000b000005 */
[----:B------:R2:W-:Y:S01]  /*3e50*/  ATOMS.OR RZ, [UR5+0x18], R6 ;  /* 0x00001806ffff798c */ /* 0x0005e2000b000005 */
[----:B------:R-:W-:Y:S03]  /*3e60*/  SYNCS.ARRIVE.TRANS64.RED.A1T0 RZ, [UR4], RZ ;  /* 0x000000ffffff79a7 */ /* 0x000fe60008100404 */
[----:B------:R2:W-:Y:S01]  /*3e70*/  ATOMS.XOR RZ, [UR5+0x10], R3 ;  /* 0x00001003ffff798c */ /* 0x0005e2000b800005 */
[----:B------:R-:W-:Y:S05]  /*3e80*/  BRA `(.L_x_76) ;  /* 0x0000000000107947 */ /* 0x000fea0003800000 */
.L_x_69:
[----:B------:R-:W-:Y:S02]  /*3e90*/  MOV R3, 0xffffffff ;  /* 0xffffffff00037802 */ /* 0x000fe40000000f00 */
[----:B------:R-:W-:-:S03]  /*3ea0*/  MOV R4, 0x3ed0 ;  /* 0x00003ed000047802 */ /* 0x000fc60000000f00 */
[----:B------:R1:W-:Y:S04]  /*3eb0*/  STS [UR6+0x200], R3 ;  /* 0x00020003ff007988 */ /* 0x0003e80008000806 */
[----:B-1---5:R-:W-:Y:S05]  /*3ec0*/  CALL.REL.NOINC `($__internal_1_$__cuda_sm10x_tcgen05_guardrail_trap_phase_invalid_during_alloc) ;  /* 0x00000074005c7944 */ /* 0x022fea0003c00000 */
.L_x_76:
[----:B------:R-:W-:Y:S05]  /*3ed0*/  WARPSYNC.ALL ;  /* 0x0000000000007948 */ /* 0x000fea0003800000 */
[----:B------:R-:W3:Y:S01]  /*3ee0*/  S2UR UR4, SR_CgaCtaId ;  /* 0x00000000000479c3 */ /* 0x000ee20000008800 */
[----:B------:R-:W-:Y:S01]  /*3ef0*/  UMOV UR17, 0x400 ;  /* 0x0000040000117882 */ /* 0x000fe20000000000 */
[----:B------:R-:W-:-:S06]  /*3f00*/  NOP ;  /* 0x0000000000007918 */ /* 0x000fcc0000000000 */
[----:B------:R-:W-:Y:S06]  /*3f10*/  BAR.ARV 0x6, 0xa0 ;  /* 0x0182800000007b1d */ /* 0x000fec0000002000 */
[----:B------:R-:W4:Y:S01]  /*3f20*/  LDCU UR6, c[0x0][0x38c] ;  /* 0x00007180ff0677ac */ /* 0x000f220008000800 */
[----:B------:R-:W-:Y:S01]  /*3f30*/  LOP3.LUT R0, R0, 0xffff, RZ, 0xc0, !PT ;  /* 0x0000ffff00007812 */ /* 0x000fe200078ec0ff */
[----:B-1----:R-:W-:Y:S01]  /*3f40*/  IMAD.MOV.U32 R9, RZ, RZ, 0x1 ;  /* 0x00000001ff097424 */ /* 0x002fe200078e00ff */
[----:B------:R-:W-:Y:S01]  /*3f50*/  LOP3.LUT R2, R2, 0xffff, RZ, 0xc0, !PT ;  /* 0x0000ffff02027812 */ /* 0x000fe200078ec0ff */
[----:B------:R-:W-:Y:S01]  /*3f60*/  IMAD.MOV.U32 R8, RZ, RZ, RZ ;  /* 0x000000ffff087224 */ /* 0x000fe200078e00ff */
[----:B------:R-:W-:Y:S01]  /*3f70*/  R2UR UR30, R0 ;  /* 0x00000000001e72ca */ /* 0x000fe200000e0000 */
[----:B------:R-:W-:Y:S01]  /*3f80*/  UMOV UR24, URZ ;  /* 0x000000ff00187c82 */ /* 0x000fe20008000000 */
[----:B------:R-:W-:Y:S01]  /*3f90*/  R2UR UR20, R2 ;  /* 0x00000000021472ca */ /* 0x000fe200000e0000 */
[----:B------:R-:W-:Y:S01]  /*3fa0*/  UMOV UR15, URZ ;  /* 0x000000ff000f7c82 */ /* 0x000fe20008000000 */
[----:B------:R-:W-:Y:S01]  /*3fb0*/  UMOV UR14, URZ ;  /* 0x000000ff000e7c82 */ /* 0x000fe20008000000 */
[----:B---3--:R-:W-:-:S02]  /*3fc0*/  ULEA UR17, UR4, UR17, 0x18 ;  /* 0x0000001104117291 */ /* 0x008fc4000f8ec0ff */
[----:B------:R-:W-:Y:S02]  /*3fd0*/  UISETP.NE.AND UP3, UPT, UR33, URZ, UPT ;  /* 0x000000ff2100728c */ /* 0x000fe4000bf65270 */
[----:B------:R-:W-:Y:S02]  /*3fe0*/  UIADD3 UR5, UPT, UPT, UR17, 0x8600, URZ ;  /* 0x0000860011057890 */ /* 0x000fe4000fffe0ff */
[----:B------:R-:W-:Y:S02]  /*3ff0*/  UIADD3 UR4, UPT, UPT, UR17, 0x28600, URZ ;  /* 0x0002860011047890 */ /* 0x000fe4000fffe0ff */
[----:B----4-:R-:W-:Y:S01]  /*4000*/  UIADD3 UR6, UPT, UPT, UR6, 0x1f, URZ ;  /* 0x0000001f06067890 */ /* 0x010fe2000fffe0ff */
[----:B--2---:R-:W1:Y:S01]  /*4010*/  LDS R3, [UR17+0x200] ;  /* 0x00020011ff037984 */ /* 0x004e620008000800 */
[----:B------:R-:W-:Y:S02]  /*4020*/  USHF.R.U32.HI UR5, URZ, 0x4, UR5 ;  /* 0x00000004ff057899 */ /* 0x000fe40008011605 */
[----:B------:R-:W-:-:S02]  /*4030*/  USHF.R.S32.HI UR25, URZ, 0x1f, UR6 ;  /* 0x0000001fff197899 */ /* 0x000fc40008011406 */
[----:B------:R-:W-:Y:S02]  /*4040*/  USHF.R.U32.HI UR4, URZ, 0x4, UR4 ;  /* 0x00000004ff047899 */ /* 0x000fe40008011604 */
[----:B------:R-:W-:Y:S02]  /*4050*/  ULEA.HI UR25, UR25, UR6, URZ, 0x5 ;  /* 0x0000000619197291 */ /* 0x000fe4000f8f28ff */
[----:B------:R-:W-:Y:S02]  /*4060*/  ULOP3.LUT UR5, UR5, 0x3fff, URZ, 0xc0, !UPT ;  /* 0x00003fff05057892 */ /* 0x000fe4000f8ec0ff */
[----:B------:R-:W-:Y:S02]  /*4070*/  USHF.R.S32.HI UR25, URZ, 0x5, UR25 ;  /* 0x00000005ff197899 */ /* 0x000fe40008011419 */
[----:B------:R-:W-:Y:S02]  /*4080*/  ULOP3.LUT UR22, UR4, 0x3fff, URZ, 0xc0, !UPT ;  /* 0x00003fff04167892 */ /* 0x000fe4000f8ec0ff */
[----:B------:R-:W-:-:S02]  /*4090*/  UISETP.LT.AND UP0, UPT, UR25, 0x1, UPT ;  /* 0x000000011900788c */ /* 0x000fc4000bf01270 */
[----:B------:R-:W-:Y:S02]  /*40a0*/  ULOP3.LUT UR21, UR5, 0x10000, URZ, 0xfc, !UPT ;  /* 0x0001000005157892 */ /* 0x000fe4000f8efcff */
[----:B------:R-:W-:Y:S02]  /*40b0*/  ULOP3.LUT UR22, UR22, 0x10000, URZ, 0xfc, !UPT ;  /* 0x0001000016167892 */ /* 0x000fe4000f8efcff */
[----:B------:R-:W-:Y:S01]  /*40c0*/  USEL UR31, UR25, 0x1, !UP0 ;  /* 0x00000001191f7887 */ /* 0x000fe2000c000000 */
[----:B------:R-:W-:Y:S01]  /*40d0*/  UMOV UR28, 0x0 ;  /* 0x00000000001c7882 */ /* 0x000fe20000000000 */
[----:B------:R-:W-:Y:S01]  /*40e0*/  UMOV UR29, 0x10200010 ;  /* 0x10200010001d7882 */ /* 0x000fe20000000000 */
[----:B------:R-:W-:Y:S01]  /*40f0*/  UMOV UR26, 0x0 ;  /* 0x00000000001a7882 */ /* 0x000fe20000000000 */
[----:B------:R-:W-:Y:S01]  /*4100*/  UMOV UR27, 0x10200010 ;  /* 0x10200010001b7882 */ /* 0x000fe20000000000 */
[----:B-1----:R-:W-:Y:S02]  /*4110*/  R2UR UR32, R3 ;  /* 0x00000000032072ca */ /* 0x002fe400000e0000 */
[----:B------:R-:W-:-:S13]  /*4120*/  CS2R R2, SRZ ;  /* 0x0000000000027805 */ /* 0x000fda000001ff00 */
.L_x_87:
[C---:B------:R-:W-:Y:S02]  /*4130*/  LEA R0, R8.reuse, UR17, 0x3 ;  /* 0x0000001108007c11 */ /* 0x040fe4000f8e18ff */
[----:B------:R-:W-:Y:S02]  /*4140*/  SHF.L.U32 R5, R3, 0x1f, RZ ;  /* 0x0000001f03057819 */ /* 0x000fe400000006ff */
[----:B------:R-:W-:Y:S02]  /*4150*/  LEA R4, R8, UR17, 0x4 ;  /* 0x0000001108047c11 */ /* 0x000fe4000f8e20ff */
[----:B------:R-:W1:Y:S02]  /*4160*/  SYNCS.PHASECHK.TRANS64.TRYWAIT P0, [R0+URZ+0x150], R5 ;  /* 0x00015005000075a7 */ /* 0x000e6400080011ff */
[----:B-1-3--:R-:W-:Y:S05]  /*4170*/  @!P0 BRA `(.L_x_80) ;  /* 0x0000006800b08947 */ /* 0x00afea0003800000 */
.L_x_204:
[----:B-1----:R-:W1:Y:S01]  /*4180*/  LDS.128 R4, [R4+0x1e0] ;  /* 0x0001e00004047984 */ /* 0x002e620000000c00 */
[----:B------:R-:W-:Y:S02]  /*4190*/  VIADD R0, R0, 0x160 ;  /* 0x0000016000007836 */ /* 0x000fe40000000000 */
[----:B------:R-:W-:Y:S01]  /*41a0*/  VIADD R8, R8, 0x1 ;  /* 0x0000000108087836 */ /* 0x000fe20000000000 */
[----:B------:R-:W-:Y:S01]  /*41b0*/  @!PT LDS RZ, [RZ] ;  /* 0x00000000fffff984 */ /* 0x000fe20000000800 */
[----:B------:R-:W-:Y:S01]  /*41c0*/  @!PT LDS RZ, [RZ] ;  /* 0x00000000fffff984 */ /* 0x000fe20000000800 */
[----:B------:R-:W-:Y:S01]  /*41d0*/  @!PT LDS RZ, [RZ] ;  /* 0x00000000fffff984 */ /* 0x000fe20000000800 */
[----:B------:R-:W-:Y:S01]  /*41e0*/  @!PT LDS RZ, [RZ] ;  /* 0x00000000fffff984 */ /* 0x000fe20000000800 */
[----:B------:R2:W-:Y:S06]  /*41f0*/  MEMBAR.ALL.CTA ;  /* 0x0000000000007992 */ /* 0x0005ec0000008000 */
[----:B--2---:R-:W2:Y:S01]  /*4200*/  FENCE.VIEW.ASYNC.S ;  /* 0x00000000000073c6 */ /* 0x004ea20000000000 */
[----:B------:R-:W-:-:S04]  /*4210*/  PRMT R0, RZ, 0x654, R0 ;  /* 0x00000654ff007816 */ /* 0x000fc80000000000 */
[----:B--2---:R2:W-:Y:S01]  /*4220*/  SYNCS.ARRIVE.TRANS64.RED.A1T0 RZ, [R0+URZ], RZ ;  /* 0x000000ff00ff79a7 */ /* 0x0045e200081004ff */
[----:B-1----:R-:W-:Y:S01]  /*4230*/  LOP3.LUT P1, RZ, R6, 0x1, RZ, 0xc0, !PT ;  /* 0x0000000106ff7812 */ /* 0x002fe2000782c0ff */
[----:B--2---:R-:W-:-:S12]  /*4240*/  BRA.U UP3, `(.L_x_81) ;  /* 0x0000000103e07547 */ /* 0x004fd8000b800000 */
[----:B------:R-:W1:Y:S01]  /*4250*/  LDCU UR4, c[0x0][0x38c] ;  /* 0x00007180ff0477ac */ /* 0x000e620008000800 */
[----:B------:R-:W-:Y:S02]  /*4260*/  PLOP3.LUT P2, PT, PT, PT, PT, 0x80, 0x8 ;  /* 0x000000000008781c */ /* 0x000fe40003f4f070 */
[----:B------:R-:W-:Y:S01]  /*4270*/  SHF.L.U32 R5, R9, 0x1f, RZ ;  /* 0x0000001f09057819 */ /* 0x000fe200000006ff */
[----:B------:R-:W-:Y:S02]  /*4280*/  ULEA UR23, UR24, UR17, 0x3 ;  /* 0x0000001118177291 */ /* 0x000fe4000f8e18ff */
[----:B------:R-:W-:Y:S02]  /*4290*/  ULEA UR18, UR24, UR32, 0x7 ;  /* 0x0000002018127291 */ /* 0x000fe4000f8e38ff */
[----:B-1----:R-:W-:-:S06]  /*42a0*/  UISETP.GE.AND UP0, UPT, UR4, 0x1, UPT ;  /* 0x000000010400788c */ /* 0x002fcc000bf06270 */
[----:B------:R-:W-:-:S05]  /*42b0*/  PLOP3.LUT P0, PT, PT, PT, UP0, 0x80, 0x8 ;  /* 0x000000000008781c */ /* 0x000fca0003f0f008 */
[----:B------:R-:W-:-:S08]  /*42c0*/  @UP0 ULEA UR4, UR15, UR17, 0x3 ;  /* 0x000000110f040291 */ /* 0x000fd0000f8e18ff */
[----:B------:R-:W-:-:S04]  /*42d0*/  @P0 SHF.L.U32 R0, R2, 0x1f, RZ ;  /* 0x0000001f02000819 */ /* 0x000fc800000006ff */
[----:B------:R1:W2:Y:S01]  /*42e0*/  @P0 SYNCS.PHASECHK.TRANS64.TRYWAIT P2, [UR4], R0 ;  /* 0x00000000ff0005a7 */ /* 0x0002a20008041104 */
[----:B------:R-:W3:Y:S02]  /*42f0*/  SYNCS.PHASECHK.TRANS64.TRYWAIT P0, [UR23+0x190], R5 ;  /* 0x00019005ff0075a7 */ /* 0x000ee40008001117 */
[----:B-123--:R-:W-:Y:S05]  /*4300*/  @!P0 BRA `(.L_x_82) ;  /* 0x0000006800608947 */ /* 0x00efea0003800000 */
.L_x_206:
[----:B------:R-:W-:Y:S01]  /*4310*/  UMOV UR19, UR14 ;  /* 0x0000000e00137c82 */ /* 0x000fe20008000000 */
[----:B------:R-:W-:Y:S05]  /*4320*/  BRA.U !UP0, `(.L_x_83) ;  /* 0x0000000108987547 */ /* 0x000fea000b800000 */
[----:B------:R-:W-:Y:S02]  /*4330*/  UIADD3 UR19, UPT, UPT, UR31, UR14, URZ ;  /* 0x0000000e1f137290 */ /* 0x000fe4000fffe0ff */
[----:B------:R-:W-:Y:S01]  /*4340*/  UPLOP3.LUT UP2, UPT, UPT, UPT, UPT, 0x40, 0x4 ;  /* 0x000000000004789c */ /* 0x000fe20003f4e870 */
[----:B------:R-:W-:Y:S01]  /*4350*/  UMOV UR16, UR25 ;  /* 0x0000001900107c82 */ /* 0x000fe20008000000 */
[----:B------:R-:W-:-:S09]  /*4360*/  UMOV UR6, UR15 ;  /* 0x0000000f00067c82 */ /* 0x000fd20008000000 */
.L_x_86:
[----:B--2---:R-:W-:Y:S01]  /*4370*/  ULEA UR5, UR6, UR17, 0x3 ;  /* 0x0000001106057291 */ /* 0x004fe2000f8e18ff */
[----:B---3--:R-:W-:Y:S11]  /*4380*/  @P2 BRA `(.L_x_84) ;  /* 0x00000000000c2947 */ /* 0x008ff60003800000 */
[----:B-1----:R-:W-:Y:S04]  /*4390*/  SHF.L.U32 R5, R2, 0x1f, RZ ;  /* 0x0000001f02057819 */ /* 0x002fe800000006ff */
[----:B------:R-:W1:Y:S02]  /*43a0*/  SYNCS.PHASECHK.TRANS64.TRYWAIT P0, [UR5], R5 ;  /* 0x00000005ff0075a7 */ /* 0x000e640008001105 */
[----:B-1----:R-:W-:Y:S05]  /*43b0*/  @!P0 BRA `(.L_x_85) ;  /* 0x00000068004c8947 */ /* 0x002fea0003800000 */
.L_x_84:
[----:B------:R-:W-:Y:S01]  /*43c0*/  UISETP.NE.AND UP0, UPT, UR16, 0x1, UPT ;  /* 0x000000011000788c */ /* 0x000fe2000bf05270 */
[----:B------:R-:W-:Y:S01]  /*43d0*/  PLOP3.LUT P2, PT, PT, PT, PT, 0x80, 0x8 ;  /* 0x000000000008781c */ /* 0x000fe20003f4f070 */
[----:B------:R-:W-:Y:S02]  /*43e0*/  UIADD3 UR4, UPT, UPT, UR6, 0x1, URZ ;  /* 0x0000000106047890 */ /* 0x000fe4000fffe0ff */
[----:B------:R-:W-:Y:S02]  /*43f0*/  ULEA UR12, UR6, UR22, 0x8 ;  /* 0x00000016060c7291 */ /* 0x000fe4000f8e40ff */
[----:B------:R-:W-:Y:S01]  /*4400*/  UISETP.NE.AND UP1, UPT, UR4, 0x10, UPT ;  /* 0x000000100400788c */ /* 0x000fe2000bf25270 */
[----:B------:R-:W-:Y:S01]  /*4410*/  PLOP3.LUT P0, PT, PT, PT, UP0, 0x80, 0x8 ;  /* 0x000000000008781c */ /* 0x000fe20003f0f008 */
[----:B------:R-:W-:Y:S02]  /*4420*/  UIADD3 UR10, UPT, UPT, UR12, 0x2, URZ ;  /* 0x000000020c0a7890 */ /* 0x000fe4000fffe0ff */
[----:B------:R-:W-:Y:S02]  /*4430*/  USEL UR7, URZ, 0x1, UP1 ;  /* 0x00000001ff077887 */ /* 0x000fe40008800000 */
[----:B------:R-:W-:Y:S02]  /*4440*/  USEL UR15, UR4, URZ, UP1 ;  /* 0x000000ff040f7287 */ /* 0x000fe40008800000 */
[----:B------:R-:W-:Y:S02]  /*4450*/  UIADD3 UR14, UPT, UPT, UR14, 0x1, URZ ;  /* 0x000000010e0e7890 */ /* 0x000fe4000fffe0ff */
[----:B------:R-:W-:Y:S01]  /*4460*/  @UP0 ULEA UR4, UR15, UR17, 0x3 ;  /* 0x000000110f040291 */ /* 0x000fe2000f8e18ff */
[----:B------:R-:W-:Y:S01]  /*4470*/  LOP3.LUT R2, R2, UR7, RZ, 0x3c, !PT ;  /* 0x0000000702027c12 */ /* 0x000fe2000f8e3cff */
[----:B------:R-:W-:Y:S01]  /*4480*/  UIADD3 UR7, UPT, UPT, UR5, 0x80, URZ ;  /* 0x0000008005077890 */ /* 0x000fe2000fffe0ff */
[----:B------:R-:W-:Y:S02]  /*4490*/  UMOV UR13, 0x80004020 ;  /* 0x80004020000d7882 */ /* 0x000fe40000000000 */
[----:B-1----:R-:W-:Y:S01]  /*44a0*/  @P0 SHF.L.U32 R0, R2, 0x1f, RZ ;  /* 0x0000001f02000819 */ /* 0x002fe200000006ff */
[----:B------:R-:W-:Y:S01]  /*44b0*/  UMOV UR5, 0x80004020 ;  /* 0x8000402000057882 */ /* 0x000fe20000000000 */
[----:B------:R-:W-:Y:S01]  /*44c0*/  UMOV UR11, 0x80004020 ;  /* 0x80004020000b7882 */ /* 0x000fe20000000000 */
[----:B------:R-:W-:Y:S01]  /*44d0*/  UMOV UR9, 0x80004020 ;  /* 0x8000402000097882 */ /* 0x000fe20000000000 */
[----:B------:R2:W3:Y:S01]  /*44e0*/  @P0 SYNCS.PHASECHK.TRANS64.TRYWAIT P2, [UR4], R0 ;  /* 0x00000000ff0005a7 */ /* 0x0004e20008041104 */
[----:B------:R-:W-:Y:S02]  /*44f0*/  ULEA UR4, UR6, UR21, 0x9 ;  /* 0x0000001506047291 */ /* 0x000fe4000f8e48ff */
[----:B------:R-:W-:Y:S02]  /*4500*/  UISETP.NE.AND UP0, UPT, UR14, UR19, UPT ;  /* 0x000000130e00728c */ /* 0x000fe4000bf05270 */
[----:B------:R-:W-:Y:S02]  /*4510*/  UIADD3 UR8, UPT, UPT, UR4, 0x2, URZ ;  /* 0x0000000204087890 */ /* 0x000fe4000fffe0ff */
[----:B------:R-:W-:Y:S01]  /*4520*/  UIADD3 UR16, UPT, UPT, UR16, -0x1, URZ ;  /* 0xffffffff10107890 */ /* 0x000fe2000fffe0ff */
[----:B------:R-:W-:Y:S02]  /*4530*/  UMOV UR6, UR15 ;  /* 0x0000000f00067c82 */ /* 0x000fe40008000000 */
[----:B------:R2:W-:Y:S01]  /*4540*/  UTCHMMA.2CTA gdesc[UR4], gdesc[UR12], tmem[UR18], tmem[UR28], idesc[UR29], UP2 ;  /* 0x00ff1c0c040075ea */ /* 0x0005e20009200012 */
[----:B------:R-:W-:Y:S03]  /*4550*/  UPLOP3.LUT UP2, UPT, UPT, UPT, UPT, 0x80, 0x8 ;  /* 0x000000000008789c */ /* 0x000fe60003f4f070 */
[----:B------:R2:W-:Y:S01]  /*4560*/  UTCHMMA.2CTA gdesc[UR8], gdesc[UR10], tmem[UR18], tmem[UR26], idesc[UR27], UPT ;  /* 0x00ff1a0a080075ea */ /* 0x0005e2000ba00012 */
[----:B------:R2:W-:Y:S01]  /*4570*/  UTCBAR.2CTA.MULTICAST [UR7], URZ, UR20 ;  /* 0x000000ff070073e9 */ /* 0x0005e20008200814 */
[----:B------:R-:W-:Y:S06]  /*4580*/  BRA.U UP0, `(.L_x_86) ;  /* 0xfffffffd00787547 */ /* 0x000fec000b83ffff */
.L_x_83:
[----:B--2---:R-:W-:Y:S01]  /*4590*/  UIADD3 UR4, UPT, UPT, UR23, 0x170, URZ ;  /* 0x0000017017047890 */ /* 0x004fe2000fffe0ff */
[----:B------:R-:W-:-:S08]  /*45a0*/  UMOV UR14, UR19 ;  /* 0x00000013000e7c82 */ /* 0x000fd00008000000 */
[----:B------:R2:W-:Y:S01]  /*45b0*/  UTCBAR.2CTA.MULTICAST [UR4], URZ, UR30 ;  /* 0x000000ff040073e9 */ /* 0x0005e2000820081e */
[----:B------:R-:W-:Y:S02]  /*45c0*/  NOP ;  /* 0x0000000000007918 */ /* 0x000fe40000000000 */
.L_x_81:
[----:B--2---:R-:W-:Y:S01]  /*45d0*/  UIADD3 UR4, UPT, UPT, UR24, 0x1, URZ ;  /* 0x0000000118047890 */ /* 0x004fe2000fffe0ff */
[----:B------:R-:W-:-:S03]  /*45e0*/  ISETP.NE.AND P0, PT, R8, 0x2, PT ;  /* 0x000000020800780c */ /* 0x000fc60003f05270 */
[----:B------:R-:W-:Y:S01]  /*45f0*/  UISETP.NE.AND UP0, UPT, UR4, 0x4, UPT ;  /* 0x000000040400788c */ /* 0x000fe2000bf05270 */
[----:B-1----:R-:W-:Y:S02]  /*4600*/  SEL R0, RZ, 0x1, P0 ;  /* 0x00000001ff007807 */ /* 0x002fe40000000000 */
[----:B------:R-:W-:Y:S01]  /*4610*/  SEL R8, R8, RZ, P0 ;  /* 0x000000ff08087207 */ /* 0x000fe20000000000 */
[----:B------:R-:W-:Y:S01]  /*4620*/  USEL UR5, URZ, 0x1, UP0 ;  /* 0x00000001ff057887 */ /* 0x000fe20008000000 */
[----:B------:R-:W-:Y:S01]  /*4630*/  LOP3.LUT R3, R3, R0, RZ, 0x3c, !PT ;  /* 0x0000000003037212 */ /* 0x000fe200078e3cff */
[----:B------:R-:W-:-:S04]  /*4640*/  USEL UR24, UR4, URZ, UP0 ;  /* 0x000000ff04187287 */ /* 0x000fc80008000000 */
[----:B------:R-:W-:Y:S01]  /*4650*/  LOP3.LUT R9, R9, UR5, RZ, 0x3c, !PT ;  /* 0x0000000509097c12 */ /* 0x000fe2000f8e3cff */
[----:B------:R-:W-:Y:S07]  /*4660*/  @P1 BRA `(.L_x_87) ;  /* 0xfffffff800b01947 */ /* 0x000fee000383ffff */
[----:B------:R-:W1:Y:S01]  /*4670*/  S2UR UR8, SR_CgaCtaId ;  /* 0x00000000000879c3 */ /* 0x000e620000008800 */
[----:B------:R-:W-:Y:S01]  /*4680*/  ELECT P0, URZ, PT ;  /* 0x0000000000ff782f */ /* 0x000fe20003800000 */
[----:B------:R-:W-:Y:S01]  /*4690*/  HFMA2 R0, -RZ, RZ, 0, 5.9604644775390625e-08 ;  /* 0x00000001ff007431 */ /* 0x000fe200000001ff */
[----:B------:R-:W-:-:S05]  /*46a0*/  UMOV UR4, 0x40 ;  /* 0x0000004000047882 */ /* 0x000fca0000000000 */
[----:B------:R-:W-:Y:S01]  /*46b0*/  UVIRTCOUNT.DEALLOC.SMPOOL 0x80 ;  /* 0x000000800000784c */ /* 0x000fe20000000000 */
[----:B------:R-:W-:Y:S02]  /*46c0*/  UISETP.NE.AND UP1, UPT, UR33, URZ, UPT ;  /* 0x000000ff2100728c */ /* 0x000fe4000bf25270 */
[----:B-1----:R-:W-:-:S09]  /*46d0*/  ULEA UR8, UR8, UR4, 0x18 ;  /* 0x0000000408087291 */ /* 0x002fd2000f8ec0ff */
[----:B------:R1:W-:Y:S01]  /*46e0*/  @P0 STS.U8 [UR8+0x1c], R0 ;  /* 0x00001c00ff000988 */ /* 0x0003e20008000008 */
[----:B------:R-:W-:Y:S05]  /*46f0*/  BRA.U UP1, `(.L_x_88) ;  /* 0x0000000101a07547 */ /* 0x000fea000b800000 */
[----:B------:R-:W-:Y:S01]  /*4700*/  UIADD3 UR7, UPT, UPT, UR17, 0x190, URZ ;  /* 0x0000019011077890 */ /* 0x000fe2000fffe0ff */
[----:B------:R-:W-:-:S03]  /*4710*/  SHF.L.U32 R3, R9, 0x1f, RZ ;  /* 0x0000001f09037819 */ /* 0x000fc600000006ff */
[----:B------:R-:W-:-:S09]  /*4720*/  ULEA UR4, UR24, UR7, 0x3 ;  /* 0x0000000718047291 */ /* 0x000fd2000f8e18ff */
[----:B------:R-:W2:Y:S02]  /*4730*/  SYNCS.PHASECHK.TRANS64.TRYWAIT P0, [UR4], R3 ;  /* 0x00000003ff0075a7 */ /* 0x000ea40008001104 */
[----:B--2---:R-:W-:Y:S05]  /*4740*/  @!P0 BRA `(.L_x_89) ;  /* 0x0000006400808947 */ /* 0x004fea0003800000 */
.L_x_209:
        /* <DEDUP_REMOVED lines=9> */
.L_x_211:
        /* <DEDUP_REMOVED lines=9> */
.L_x_213:
[----:B------:R-:W-:-:S04]  /*4870*/  UIADD3 UR4, UPT, UPT, UR4, 0x1, URZ ;  /* 0x0000000104047890 */ /* 0x000fc8000fffe0ff */
[----:B------:R-:W-:-:S04]  /*4880*/  UISETP.NE.AND UP0, UPT, UR4, 0x4, UPT ;  /* 0x000000040400788c */ /* 0x000fc8000bf05270 */
[----:B------:R-:W-:Y:S02]  /*4890*/  USEL UR5, URZ, 0x1, UP0 ;  /* 0x00000001ff057887 */ /* 0x000fe40008000000 */
[----:B------:R-:W-:-:S04]  /*48a0*/  USEL UR4, UR4, URZ, UP0 ;  /* 0x000000ff04047287 */ /* 0x000fc80008000000 */
[----:B------:R-:W-:Y:S01]  /*48b0*/  ULEA UR4, UR4, UR7, 0x3 ;  /* 0x0000000704047291 */ /* 0x000fe2000f8e18ff */
[----:B-1----:R-:W-:-:S04]  /*48c0*/  LOP3.LUT R3, R2, UR5, RZ, 0x3c, !PT ;  /* 0x0000000502037c12 */ /* 0x002fc8000f8e3cff */
[----:B------:R-:W-:Y:S01]  /*48d0*/  SHF.L.U32 R3, R3, 0x1f, RZ ;  /* 0x0000001f03037819 */ /* 0x000fe200000006ff */
[----:B------:R-:W-:-:S04]  /*48e0*/  IMAD.U32 R0, RZ, RZ, UR4 ;  /* 0x00000004ff007e24 */ /* 0x000fc8000f8e00ff */
[----:B------:R1:W2:Y:S03]  /*48f0*/  SYNCS.PHASECHK.TRANS64.TRYWAIT P0, [R0+URZ], R3 ;  /* 0x00000003000075a7 */ /* 0x0002a600080011ff */
[----:B--2---:R-:W-:Y:S05]  /*4900*/  @!P0 NANOSLEEP.SYNCS 0x989680 ;  /* 0x009896800000895d */ /* 0x004fea0003900000 */
[----:B------:R-:W2:Y:S02]  /*4910*/  @!P0 SYNCS.PHASECHK.TRANS64 P0, [R0+URZ], R3 ;  /* 0x00000003000085a7 */ /* 0x000ea400080010ff */
[----:B--2---:R-:W-:Y:S05]  /*4920*/  @P0 BRA `(.L_x_92) ;  /* 0x0000000000200947 */ /* 0x004fea0003800000 */
.L_x_93:
[----:B--2---:R2:W4:Y:S02]  /*4930*/  SYNCS.PHASECHK.TRANS64.TRYWAIT P0, [R0+URZ], R3 ;  /* 0x00000003000075a7 */ /* 0x00452400080011ff */
[----:B----4-:R-:W-:Y:S05]  /*4940*/  @!P0 NANOSLEEP.SYNCS 0x989680 ;  /* 0x009896800000895d */ /* 0x010fea0003900000 */
[----:B------:R-:W4:Y:S02]  /*4950*/  @!P0 SYNCS.PHASECHK.TRANS64 P0, [R0+URZ], R3 ;  /* 0x00000003000085a7 */ /* 0x000f2400080010ff */
[----:B----4-:R-:W-:Y:S05]  /*4960*/  @!P0 BRA `(.L_x_93) ;  /* 0xfffffffc00f08947 */ /* 0x010fea000383ffff */
[----:B------:R-:W-:Y:S05]  /*4970*/  BRA `(.L_x_92) ;  /* 0x00000000000c7947 */ /* 0x000fea0003800000 */
.L_x_88:
[----:B------:R-:W-:-:S04]  /*4980*/  UIADD3 UR4, UPT, UPT, UR17, 0x1d0, URZ ;  /* 0x000001d011047890 */ /* 0x000fc8000fffe0ff */
[----:B------:R-:W-:-:S09]  /*4990*/  UPRMT UR4, UR34, 0x654, UR4 ;  /* 0x0000065422047896 */ /* 0x000fd20008000004 */
[----:B------:R-:W-:Y:S03]  /*49a0*/  SYNCS.ARRIVE.TRANS64.RED.A1T0 RZ, [UR4], RZ ;  /* 0x000000ffffff79a7 */ /* 0x000fe60008100404 */
.L_x_92:
[----:B-12---:R-:W-:Y:S01]  /*49b0*/  SHF.L.U32 R3, RZ, 0x1f, RZ ;  /* 0x0000001fff037819 */ /* 0x006fe200000006ff */
[----:B------:R-:W-:Y:S01]  /*49c0*/  UIADD3 UR4, UPT, UPT, UR17, 0x1d0, URZ ;  /* 0x000001d011047890 */ /* 0x000fe2000fffe0ff */
[----:B------:R-:W-:Y:S02]  /*49d0*/  PLOP3.LUT P0, PT, PT, PT, UP1, 0x80, 0x8 ;  /* 0x000000000008781c */ /* 0x000fe40003f0f018 */
[----:B------:R-:W1:Y:S02]  /*49e0*/  SYNCS.PHASECHK.TRANS64.TRYWAIT P1, [UR17+0x1d0], R3 ;  /* 0x0001d003ff0075a7 */ /* 0x000e640008021111 */
[----:B-1----:R-:W-:Y:S09]  /*49f0*/  @!P1 BRA `(.L_x_94) ;  /* 0x00000064001c9947 */ /* 0x002ff20003800000 */
.L_x_215:
[----:B------:R-:W-:Y:S01]  /*4a00*/  @!UP1 UPRMT UR4, UR34, 0x654, UR4 ;  /* 0x0000065422049896 */ /* 0x000fe20008000004 */
[----:B------:R-:W-:Y:S01]  /*4a10*/  UMOV UR5, 0xffff ;  /* 0x0000ffff00057882 */ /* 0x000fe20000000000 */
[----:B------:R-:W-:-:S07]  /*4a20*/  UMOV UR6, 0x1 ;  /* 0x0000000100067882 */ /* 0x000fce0000000000 */
[----:B------:R-:W-:Y:S01]  /*4a30*/  @!P0 SYNCS.ARRIVE.TRANS64.RED.A1T0 RZ, [UR4], RZ ;  /* 0x000000ffffff89a7 */ /* 0x000fe20008100404 */
[----:B------:R-:W-:Y:S01]  /*4a40*/  NOP ;  /* 0x0000000000007918 */ /* 0x000fe20000000000 */
[----:B-1----:R-:W1:Y:S01]  /*4a50*/  LDS R0, [UR8+0x14] ;  /* 0x00001408ff007984 */ /* 0x002e620008000800 */
[----:B------:R-:W-:-:S04]  /*4a60*/  ULOP3.LUT UR4, UR32, 0xffff, URZ, 0xc0, !UPT ;  /* 0x0000ffff20047892 */ /* 0x000fc8000f8ec0ff */
[----:B------:R-:W-:-:S04]  /*4a70*/  USHF.R.U32.HI UR4, URZ, 0x5, UR4 ;  /* 0x00000005ff047899 */ /* 0x000fc80008011604 */
[----:B------:R-:W-:Y:S02]  /*4a80*/  USHF.L.U32 UR5, UR5, UR4, URZ ;  /* 0x0000000405057299 */ /* 0x000fe400080006ff */
[----:B------:R-:W-:-:S04]  /*4a90*/  USHF.L.U32 UR4, UR6, UR4, URZ ;  /* 0x0000000406047299 */ /* 0x000fc800080006ff */
[----:B-1----:R-:W-:-:S04]  /*4aa0*/  LOP3.LUT R0, R0, UR5, RZ, 0xc0, !PT ;  /* 0x0000000500007c12 */ /* 0x002fc8000f8ec0ff */
[----:B------:R-:W-:-:S13]  /*4ab0*/  ISETP.NE.AND P0, PT, R0, UR5, PT ;  /* 0x0000000500007c0c */ /* 0x000fda000bf05270 */
[----:B------:R-:W-:Y:S05]  /*4ac0*/  @P0 BRA `(.L_x_95) ;  /* 0x0000000000580947 */ /* 0x000fea0003800000 */
[----:B------:R-:W1:Y:S02]  /*4ad0*/  LDS R0, [UR8+0x18] ;  /* 0x00001808ff007984 */ /* 0x000e640008000800 */
[----:B-1----:R-:W-:-:S04]  /*4ae0*/  LOP3.LUT R0, R0, UR4, RZ, 0xc0, !PT ;  /* 0x0000000400007c12 */ /* 0x002fc8000f8ec0ff */
[----:B------:R-:W-:-:S13]  /*4af0*/  ISETP.NE.AND P0, PT, R0, UR4, PT ;  /* 0x0000000400007c0c */ /* 0x000fda000bf05270 */
[----:B------:R-:W-:Y:S05]  /*4b00*/  @P0 BRA `(.L_x_96) ;  /* 0x00000000003c0947 */ /* 0x000fea0003800000 */
[----:B------:R-:W1:Y:S01]  /*4b10*/  S2R R2, SR_LANEID ;  /* 0x0000000000027919 */ /* 0x000e620000000000 */
[----:B------:R-:W-:Y:S01]  /*4b20*/  ULOP3.LUT UR5, URZ, UR5, URZ, 0x33, !UPT ;  /* 0x00000005ff057292 */ /* 0x000fe2000f8e33ff */
[----:B------:R-:W-:Y:S01]  /*4b30*/  LOP3.LUT R4, RZ, UR4, RZ, 0x33, !PT ;  /* 0x00000004ff047c12 */ /* 0x000fe2000f8e33ff */
[----:B------:R-:W-:Y:S02]  /*4b40*/  VOTEU.ANY UR4, UPT, PT ;  /* 0x0000000000047886 */ /* 0x000fe400038e0100 */
[----:B------:R-:W-:Y:S01]  /*4b50*/  UFLO.U32 UR4, UR4 ;  /* 0x00000004000472bd */ /* 0x000fe200080e0000 */
[----:B------:R-:W2:Y:S01]  /*4b60*/  REDUX UR6, R4 ;  /* 0x00000000040673c4 */ /* 0x000ea20000000000 */
[----:B------:R-:W-:-:S06]  /*4b70*/  IMAD.U32 R0, RZ, RZ, UR5 ;  /* 0x00000005ff007e24 */ /* 0x000fcc000f8e00ff */
[----:B------:R4:W-:Y:S01]  /*4b80*/  UTCATOMSWS.AND URZ, UR5 ;  /* 0x0000000500ff79e3 */ /* 0x0009e20008000000 */
[----:B------:R-:W3:Y:S01]  /*4b90*/  REDUX UR7, R0 ;  /* 0x00000000000773c4 */ /* 0x000ee20000000000 */
[----:B-1----:R-:W-:Y:S01]  /*4ba0*/  ISETP.EQ.U32.AND P0, PT, R2, UR4, PT ;  /* 0x0000000402007c0c */ /* 0x002fe2000bf02070 */
[----:B--2---:R-:W-:Y:S01]  /*4bb0*/  IMAD.U32 R2, RZ, RZ, UR6 ;  /* 0x00000006ff027e24 */ /* 0x004fe2000f8e00ff */
[----:B---3--:R-:W-:-:S11]  /*4bc0*/  MOV R3, UR7 ;  /* 0x0000000700037c02 */ /* 0x008fd60008000f00 */
[----:B------:R4:W-:Y:S04]  /*4bd0*/  @P0 ATOMS.AND RZ, [UR8+0x14], R3 ;  /* 0x00001403ffff098c */ /* 0x0009e8000a800008 */
[----:B------:R4:W-:Y:S01]  /*4be0*/  @P0 ATOMS.AND RZ, [UR8+0x18], R2 ;  /* 0x00001802ffff098c */ /* 0x0009e2000a800008 */
[----:B------:R-:W-:Y:S05]  /*4bf0*/  BRA `(.L_x_97) ;  /* 0x0000000000147947 */ /* 0x000fea0003800000 */
.L_x_96:
[----:B------:R-:W-:Y:S02]  /*4c00*/  MOV R2, 0x4c20 ;  /* 0x00004c2000027802 */ /* 0x000fe40000000f00 */
[----:B---3-5:R-:W-:Y:S05]  /*4c10*/  CALL.REL.NOINC `($__internal_0_$__cuda_sm10x_tcgen05_guardrail_trap_col_being_dealloced_not_returned_by_alloc) ;  /* 0x0000006400fc7944 */ /* 0x028fea0003c00000 */
[----:B------:R-:W-:Y:S05]  /*4c20*/  BRA `(.L_x_97) ;  /* 0x0000000000087947 */ /* 0x000fea0003800000 */
.L_x_95:
[----:B------:R-:W-:Y:S02]  /*4c30*/  MOV R2, 0x4c50 ;  /* 0x00004c5000027802 */ /* 0x000fe40000000f00 */
[----:B---3-5:R-:W-:Y:S05]  /*4c40*/  CALL.REL.NOINC `($__internal_2_$__cuda_sm10x_tcgen05_guardrail_trap_unallocated_columns_being_dealloced) ;  /* 0x0000006800087944 */ /* 0x028fea0003c00000 */
.L_x_97:
[----:B------:R-:W-:Y:S01]  /*4c50*/  NOP ;  /* 0x0000000000007918 */ /* 0x000fe20000000000 */
[----:B----4-:R-:W-:Y:S05]  /*4c60*/  EXIT ;  /* 0x000000000000794d */ /* 0x010fea0003800000 */
.L_x_68:
[----:B------:R-:W-:-:S09]  /*4c70*/  UISETP.NE.OR UP0, UPT, UR13, 0x3, !UP3 ;  /* 0x000000030d00788c */ /* 0x000fd2000df05670 */
[----:B------:R-:W-:Y:S05]  /*4c80*/  BRA.U UP0, `(.L_x_98) ;  /* 0x00000011005c7547 */ /* 0x000fea000b800000 */
[----:B------:R-:W1:Y:S01]  /*4c90*/  S2UR UR10, SR_CgaCtaId ;  /* 0x00000000000a79c3 */ /* 0x000e620000008800 */
[----:B------:R-:W2:Y:S01]  /*4ca0*/  LDCU UR31, c[0x0][0x370] ;  /* 0x00006e00ff1f77ac */ /* 0x000ea20008000800 */
[----:B------:R-:W-:Y:S02]  /*4cb0*/  HFMA2 R13, -RZ, RZ, 0, 0 ;  /* 0x00000000ff0d7431 */ /* 0x000fe400000001ff */
[----:B------:R-:W-:Y:S01]  /*4cc0*/  IMAD.MOV.U32 R15, RZ, RZ, 0x1 ;  /* 0x00000001ff0f7424 */ /* 0x000fe200078e00ff */
[----:B------:R-:W-:Y:S01]  /*4cd0*/  MOV R7, 0x2000 ;  /* 0x0000200000077802 */ /* 0x000fe20000000f00 */
[----:B------:R-:W2:Y:S01]  /*4ce0*/  LDCU.128 UR44, c[0x0][0xb10] ;  /* 0x00016200ff2c77ac */ /* 0x000ea20008000c00 */
[----:B------:R-:W-:Y:S01]  /*4cf0*/  IMAD.MOV.U32 R14, RZ, RZ, RZ ;  /* 0x000000ffff0e7224 */ /* 0x000fe200078e00ff */
[----:B------:R-:W3:Y:S01]  /*4d00*/  LDC.64 R16, c[0x0][0x348] ;  /* 0x0000d200ff107b82 */ /* 0x000ee20000000a00 */
[----:B------:R-:W4:Y:S01]  /*4d10*/  LDCU UR30, c[0x0][0x374] ;  /* 0x00006e80ff1e77ac */ /* 0x000f220008000800 */
[----:B------:R-:W1:Y:S06]  /*4d20*/  LDCU UR15, c[0x0][0xb0c] ;  /* 0x00016180ff0f77ac */ /* 0x000e6c0008000800 */
[----:B------:R-:W3:Y:S01]  /*4d30*/  LDC.64 R2, c[0x0][0x888] ;  /* 0x00022200ff027b82 */ /* 0x000ee20000000a00 */
[----:B------:R-:W3:Y:S01]  /*4d40*/  LDCU UR49, c[0x0][0xb20] ;  /* 0x00016400ff3177ac */ /* 0x000ee20008000800 */
[----:B------:R-:W3:Y:S06]  /*4d50*/  LDCU UR4, c[0x0][0xb30] ;  /* 0x00016600ff0477ac */ /* 0x000eec0008000800 */
[----:B------:R-:W3:Y:S01]  /*4d60*/  LDC.64 R4, c[0x0][0x890] ;  /* 0x00022400ff047b82 */ /* 0x000ee20000000a00 */
[----:B------:R-:W-:Y:S01]  /*4d70*/  UMOV UR21, 0x400 ;  /* 0x0000040000157882 */ /* 0x000fe20000000000 */
[----:B--2---:R-:W-:-:S02]  /*4d80*/  UIMAD.WIDE.U32 UR6, UR31, UR44, URZ ;  /* 0x0000002c1f0672a5 */ /* 0x004fc4000f8e00ff */
[----:B----4-:R-:W-:Y:S02]  /*4d90*/  UIMAD.WIDE.U32 UR8, UR30, UR47, URZ ;  /* 0x0000002f1e0872a5 */ /* 0x010fe4000f8e00ff */
[----:B-1----:R-:W-:Y:S02]  /*4da0*/  ULEA UR21, UR10, UR21, 0x18 ;  /* 0x000000150a157291 */ /* 0x002fe4000f8ec0ff */
[----:B------:R-:W-:Y:S02]  /*4db0*/  UPLOP3.LUT UP3, UPT, UPT, UPT, UPT, 0x40, 0x4 ;  /* 0x000000000004789c */ /* 0x000fe40003f6e870 */
[----:B------:R-:W-:Y:S02]  /*4dc0*/  UIADD3 UR37, UPT, UPT, UR21, 0x118, URZ ;  /* 0x0000011815257890 */ /* 0x000fe4000fffe0ff */
[----:B------:R-:W-:Y:S02]  /*4dd0*/  UIADD3 UR33, UPT, UPT, UR21, 0x100, URZ ;  /* 0x0000010015217890 */ /* 0x000fe4000fffe0ff */
[----:B------:R-:W-:-:S02]  /*4de0*/  UIADD3 UR25, UPT, UPT, UR21, 0x108, URZ ;  /* 0x0000010815197890 */ /* 0x000fc4000fffe0ff */
[----:B------:R-:W-:Y:S01]  /*4df0*/  UIADD3 UR17, UPT, UPT, UR21, 0x110, URZ ;  /* 0x0000011015117890 */ /* 0x000fe2000fffe0ff */
[----:B------:R-:W-:Y:S01]  /*4e00*/  UMOV UR6, UR7 ;  /* 0x0000000700067c82 */ /* 0x000fe20008000000 */
[----:B------:R-:W-:Y:S01]  /*4e10*/  UMOV UR41, UR9 ;  /* 0x0000000900297c82 */ /* 0x000fe20008000000 */
[----:B------:R-:W-:Y:S02]  /*4e20*/  UISETP.GE.AND UP0, UPT, UR42, 0x1, UPT ;  /* 0x000000012a00788c */ /* 0x000fe4000bf06270 */
[----:B------:R-:W-:Y:S01]  /*4e30*/  UISETP.NE.AND UP4, UPT, UR42, 0x1, UPT ;  /* 0x000000012a00788c */ /* 0x000fe2000bf85270 */
[----:B------:R-:W1:Y:S01]  /*4e40*/  LDCU.64 UR22, c[0x0][0xb28] ;  /* 0x00016500ff1677ac */ /* 0x000e620008000a00 */
[----:B------:R-:W-:Y:S02]  /*4e50*/  UISETP.NE.AND UP6, UPT, UR15, 0x1, UPT ;  /* 0x000000010f00788c */ /* 0x000fe4000bfc5270 */
[----:B------:R-:W-:Y:S02]  /*4e60*/  UISETP.NE.AND UP5, UPT, UR46, 0x1, UPT ;  /* 0x000000012e00788c */ /* 0x000fe4000bfa5270 */
[----:B------:R-:W-:-:S02]  /*4e70*/  UPRMT UR37, UR10, 0x654, UR37 ;  /* 0x000006540a257896 */ /* 0x000fc40008000025 */
[----:B------:R-:W-:Y:S02]  /*4e80*/  USHF.R.U32.HI UR43, URZ, UR45, UR6 ;  /* 0x0000002dff2b7299 */ /* 0x000fe40008011606 */
[----:B------:R-:W-:Y:S02]  /*4e90*/  UPRMT UR40, UR10, 0x654, UR33 ;  /* 0x000006540a287896 */ /* 0x000fe40008000021 */
[----:B------:R-:W-:Y:S02]  /*4ea0*/  UPRMT UR39, UR10, 0x654, UR25 ;  /* 0x000006540a277896 */ /* 0x000fe40008000019 */
[----:B------:R-:W-:Y:S02]  /*4eb0*/  UPRMT UR38, UR10, 0x654, UR17 ;  /* 0x000006540a267896 */ /* 0x000fe40008000011 */
[----:B---3--:R-:W-:Y:S02]  /*4ec0*/  USHF.R.U32.HI UR41, URZ, UR49, UR41 ;  /* 0x00000031ff297299 */ /* 0x008fe40008011629 */
[----:B------:R-:W-:-:S11]  /*4ed0*/  UISETP.NE.AND UP2, UPT, UR4, 0x1, UPT ;  /* 0x000000010400788c */ /* 0x000fd6000bf45270 */
.L_x_109:
[C---:B------:R-:W-:Y:S02]  /*4ee0*/  LEA R12, R14.reuse, UR21, 0x3 ;  /* 0x000000150e0c7c11 */ /* 0x040fe4000f8e18ff */
[----:B------:R-:W-:Y:S02]  /*4ef0*/  SHF.L.U32 R9, R13, 0x1f, RZ ;  /* 0x0000001f0d097819 */ /* 0x000fe400000006ff */
[----:B------:R-:W-:Y:S02]  /*4f00*/  LEA R10, R14, UR21, 0x4 ;  /* 0x000000150e0a7c11 */ /* 0x000fe4000f8e20ff */
[----:B--2---:R-:W2:Y:S02]  /*4f10*/  SYNCS.PHASECHK.TRANS64.TRYWAIT P0, [R12+URZ+0x150], R9 ;  /* 0x000150090c0075a7 */ /* 0x004ea400080011ff */
[----:B--2---:R-:W-:Y:S05]  /*4f20*/  @!P0 BRA `(.L_x_99) ;  /* 0x0000005c00e88947 */ /* 0x004fea0003800000 */
.L_x_216:
[----:B--2---:R-:W2:Y:S01]  /*4f30*/  LDS.128 R8, [R10+0x1e0] ;  /* 0x0001e0000a087984 */ /* 0x004ea20000000c00 */
[----:B------:R-:W-:Y:S01]  /*4f40*/  UISETP.GE.AND UP0, UPT, UR42, 0x1, UPT ;  /* 0x000000012a00788c */ /* 0x000fe2000bf06270 */
[----:B------:R-:W-:Y:S01]  /*4f50*/  @!PT LDS RZ, [RZ] ;  /* 0x00000000fffff984 */ /* 0x000fe20000000800 */
[----:B------:R-:W-:Y:S01]  /*4f60*/  @!PT LDS RZ, [RZ] ;  /* 0x00000000fffff984 */ /* 0x000fe20000000800 */
[----:B------:R-:W-:Y:S01]  /*4f70*/  @!PT LDS RZ, [RZ] ;  /* 0x00000000fffff984 */ /* 0x000fe20000000800 */
[----:B------:R-:W-:Y:S01]  /*4f80*/  @!PT LDS RZ, [RZ] ;  /* 0x00000000fffff984 */ /* 0x000fe20000000800 */
[----:B------:R3:W-:Y:S06]  /*4f90*/  MEMBAR.ALL.CTA ;  /* 0x0000000000007992 */ /* 0x0007ec0000008000 */
[----:B---3--:R-:W3:Y:S01]  /*4fa0*/  FENCE.VIEW.ASYNC.S ;  /* 0x00000000000073c6 */ /* 0x008ee20000000000 */
[----:B--2---:R-:W-:Y:S11]  /*4fb0*/  LOP3.LUT P0, RZ, R10, 0x1, RZ, 0xc0, !PT ;  /* 0x000000010aff7812 */ /* 0x004ff6000780c0ff */
[----:B------:R-:W-:Y:S02]  /*4fc0*/  @!UPT UIADD3 URZ, UPT, UPT, URZ, URZ, URZ ;  /* 0x000000fffffff290 */ /* 0x000fe4000fffe0ff */
[----:B---3--:R-:W-:Y:S01]  /*4fd0*/  VOTEU.ANY UP1, P0 ;  /* 0x0000000000ff7886 */ /* 0x008fe20000020100 */
[----:B------:R-:W-:Y:S11]  /*4fe0*/  PLOP3.LUT P0, PT, PT, PT, UP1, 0x80, 0x8 ;  /* 0x000000000008781c */ /* 0x000ff60003f0f018 */
[----:B------:R-:W-:Y:S02]  /*4ff0*/  @!UPT UIADD3 URZ, UPT, UPT, URZ, URZ, URZ ;  /* 0x000000fffffff290 */ /* 0x000fe4000fffe0ff */
[----:B------:R-:W-:Y:S02]  /*5000*/  @P0 SHF.R.U32.HI R0, RZ, 0x10, R9 ;  /* 0x00000010ff000819 */ /* 0x000fe40000011609 */
[----:B------:R-:W-:Y:S02]  /*5010*/  @P0 MOV R6, R8 ;  /* 0x0000000800060202 */ /* 0x000fe40000000f00 */
[----:B------:R-:W-:Y:S01]  /*5020*/  @P0 R2UR UR4, R0 ;  /* 0x00000000000402ca */ /* 0x000fe200000e0000 */
[----:B------:R-:W-:Y:S01]  /*5030*/  VIADD R0, R12, 0x160 ;  /* 0x000001600c007836 */ /* 0x000fe20000000000 */
[----:B------:R-:W-:Y:S02]  /*5040*/  @P0 LOP3.LUT R8, R9, 0xffff, RZ, 0xc0, !PT ;  /* 0x0000ffff09080812 */ /* 0x000fe400078ec0ff */
[----:B------:R-:W-:Y:S02]  /*5050*/  @P0 R2UR UR6, R6 ;  /* 0x00000000060602ca */ /* 0x000fe400000e0000 */
[----:B------:R-:W-:Y:S02]  /*5060*/  PRMT R0, RZ, 0x654, R0 ;  /* 0x00000654ff007816 */ /* 0x000fe40000000000 */
[----:B------:R-:W-:Y:S02]  /*5070*/  @P0 R2UR UR5, R8 ;  /* 0x00000000080502ca */ /* 0x000fe400000e0000 */
[----:B------:R2:W-:Y:S03]  /*5080*/  SYNCS.ARRIVE.TRANS64.RED.A1T0 RZ, [R0+URZ], RZ ;  /* 0x000000ff00ff79a7 */ /* 0x0005e600081004ff */
[----:B------:R-:W-:Y:S04]  /*5090*/  @UP1 UMOV UR29, UR4 ;  /* 0x00000004001d1c82 */ /* 0x000fe80008000000 */
[----:B------:R-:W-:Y:S04]  /*50a0*/  @UP1 UMOV UR14, UR6 ;  /* 0x00000006000e1c82 */ /* 0x000fe80008000000 */
[----:B------:R-:W-:Y:S01]  /*50b0*/  @UP1 UMOV UR13, UR5 ;  /* 0x00000005000d1c82 */ /* 0x000fe20008000000 */
[----:B------:R-:W-:Y:S05]  /*50c0*/  BRA.U !UP0, `(.L_x_100) ;  /* 0x0000000108a47547 */ /* 0x000fea000b800000 */
[----:B------:R-:W-:Y:S02]  /*50d0*/  UIMAD.WIDE.U32 UR18, UR13, UR47, URZ ;  /* 0x0000002f0d1272a5 */ /* 0x000fe4000f8e00ff */
[----:B------:R-:W-:Y:S02]  /*50e0*/  UIMAD.WIDE.U32 UR26, UR14, UR44, URZ ;  /* 0x0000002c0e1a72a5 */ /* 0x000fe4000f8e00ff */
[----:B------:R-:W-:Y:S02]  /*50f0*/  USEL UR4, UR30, UR41, !UP5 ;  /* 0x000000291e047287 */ /* 0x000fe4000e800000 */
[----:B------:R-:W-:Y:S02]  /*5100*/  USEL UR7, UR31, UR43, !UP6 ;  /* 0x0000002b1f077287 */ /* 0x000fe4000f000000 */
[----:B-1----:R-:W-:Y:S02]  /*5110*/  UIMAD.WIDE.U32 UR8, UR4, UR22, URZ ;  /* 0x00000016040872a5 */ /* 0x002fe4000f8e00ff */
[----:B------:R-:W-:Y:S01]  /*5120*/  UIMAD.WIDE.U32 UR10, UR7, UR22, URZ ;  /* 0x00000016070a72a5 */ /* 0x000fe2000f8e00ff */
[----:B------:R-:W-:Y:S02]  /*5130*/  UMOV UR5, UR19 ;  /* 0x0000001300057c82 */ /* 0x000fe40008000000 */
[----:B------:R-:W-:Y:S03]  /*5140*/  USHF.R.U32.HI UR6, URZ, UR49, UR5 ;  /* 0x00000031ff067299 */ /* 0x000fe60008011605 */
[----:B------:R-:W-:Y:S01]  /*5150*/  UMOV UR5, UR27 ;  /* 0x0000001b00057c82 */ /* 0x000fe20008000000 */
[----:B------:R-:W-:Y:S02]  /*5160*/  USEL UR6, UR13, UR6, !UP5 ;  /* 0x000000060d067287 */ /* 0x000fe4000e800000 */
[----:B------:R-:W-:Y:S03]  /*5170*/  USHF.R.U32.HI UR12, URZ, UR45, UR5 ;  /* 0x0000002dff0c7299 */ /* 0x000fe60008011605 */
[----:B------:R-:W-:Y:S02]  /*5180*/  UMOV UR5, UR9 ;  /* 0x0000000900057c82 */ /* 0x000fe40008000000 */
[----:B------:R-:W-:Y:S03]  /*5190*/  @UP4 USHF.R.U32.HI UR4, URZ, UR23, UR5 ;  /* 0x00000017ff044299 */ /* 0x000fe60008011605 */
[----:B------:R-:W-:Y:S01]  /*51a0*/  UMOV UR5, UR11 ;  /* 0x0000000b00057c82 */ /* 0x000fe20008000000 */
[----:B------:R-:W-:Y:S02]  /*51b0*/  UIMAD UR4, UR42, UR4, URZ ;  /* 0x000000042a0472a4 */ /* 0x000fe4000f8e02ff */
[----:B------:R-:W-:Y:S02]  /*51c0*/  @UP4 USHF.R.U32.HI UR7, URZ, UR23, UR5 ;  /* 0x00000017ff074299 */ /* 0x000fe40008011605 */
[----:B------:R-:W-:Y:S02]  /*51d0*/  UIMAD.WIDE.U32 UR10, UR6, UR22, URZ ;  /* 0x00000016060a72a5 */ /* 0x000fe4000f8e00ff */
[----:B------:R-:W-:Y:S02]  /*51e0*/  USEL UR5, UR14, UR12, !UP6 ;  /* 0x0000000c0e057287 */ /* 0x000fe4000f000000 */
[----:B------:R-:W-:Y:S02]  /*51f0*/  UIMAD UR8, UR42, UR7, URZ ;  /* 0x000000072a0872a4 */ /* 0x000fe4000f8e02ff */
[----:B------:R-:W-:Y:S03]  /*5200*/  UISETP.GE.AND UP0, UPT, UR6, UR4, UPT ;  /* 0x000000040600728c */ /* 0x000fe6000bf06270 */
[----:B------:R-:W-:Y:S01]  /*5210*/  UMOV UR4, UR11 ;  /* 0x0000000b00047c82 */ /* 0x000fe20008000000 */
[----:B------:R-:W-:Y:S02]  /*5220*/  UISETP.GE.OR UP0, UPT, UR5, UR8, UP0 ;  /* 0x000000080500728c */ /* 0x000fe40008706670 */
[----:B------:R-:W-:Y:S02]  /*5230*/  USHF.R.U32.HI UR4, URZ, UR23, UR4 ;  /* 0x00000017ff047299 */ /* 0x000fe40008011604 */
[----:B------:R-:W-:Y:S02]  /*5240*/  UIMAD.WIDE.U32 UR8, UR5, UR22, URZ ;  /* 0x00000016050872a5 */ /* 0x000fe4000f8e00ff */
[----:B------:R-:W-:Y:S04]  /*5250*/  USEL UR10, UR6, UR4, !UP4 ;  /* 0x00000004060a7287 */ /* 0x000fe8000e000000 */
[----:B------:R-:W-:Y:S01]  /*5260*/  UIADD3 UR11, UPT, UPT, -UR10, URZ, URZ ;  /* 0x000000ff0a0b7290 */ /* 0x000fe2000fffe1ff */
[----:B------:R-:W-:Y:S02]  /*5270*/  @!UP0 UMOV UR4, UR9 ;  /* 0x0000000900048c82 */ /* 0x000fe40008000000 */
[----:B------:R-:W-:Y:S02]  /*5280*/  @!UP0 USHF.R.U32.HI UR4, URZ, UR23, UR4 ;  /* 0x00000017ff048299 */ /* 0x000fe40008011604 */
[----:B------:R-:W-:Y:S02]  /*5290*/  UIMAD UR8, UR42, UR11, UR6 ;  /* 0x0000000b2a0872a4 */ /* 0x000fe4000f8e0206 */
[----:B------:R-:W-:Y:S04]  /*52a0*/  @!UP0 USEL UR4, UR5, UR4, !UP4 ;  /* 0x0000000405048287 */ /* 0x000fe8000e000000 */
[----:B------:R-:W-:Y:S02]  /*52b0*/  @!UP0 UIMAD UR8, UR7, UR8, UR4 ;  /* 0x00000008070882a4 */ /* 0x000fe4000f8e0204 */
[----:B------:R-:W-:Y:S02]  /*52c0*/  @!UP0 UIADD3 UR9, UPT, UPT, UR10, -UR4, URZ ;  /* 0x800000040a098290 */ /* 0x000fe4000fffe0ff */
[----:B------:R-:W-:Y:S02]  /*52d0*/  UIADD3 UR4, UPT, UPT, -UR5, URZ, URZ ;  /* 0x000000ff05047290 */ /* 0x000fe4000fffe1ff */
[----:B------:R-:W-:Y:S02]  /*52e0*/  UIADD3 UR7, UPT, UPT, -UR6, URZ, URZ ;  /* 0x000000ff06077290 */ /* 0x000fe4000fffe1ff */
[----:B------:R-:W-:Y:S02]  /*52f0*/  @!UP0 UIMAD UR6, UR9, UR42, UR5 ;  /* 0x0000002a090682a4 */ /* 0x000fe4000f8e0205 */
[----:B------:R-:W-:Y:S02]  /*5300*/  UIMAD UR14, UR15, UR4, UR14 ;  /* 0x000000040f0e72a4 */ /* 0x000fe4000f8e020e */
[----:B------:R-:W-:Y:S01]  /*5310*/  UIMAD UR13, UR46, UR7, UR13 ;  /* 0x000000072e0d72a4 */ /* 0x000fe2000f8e020d */
[----:B------:R-:W-:Y:S02]  /*5320*/  @!UP0 UMOV UR5, UR8 ;  /* 0x0000000800058c82 */ /* 0x000fe40008000000 */
[----:B------:R-:W-:Y:S02]  /*5330*/  UIMAD UR14, UR5, UR15, UR14 ;  /* 0x0000000f050e72a4 */ /* 0x000fe4000f8e020e */
[----:B------:R-:W-:Y:S11]  /*5340*/  UIMAD UR13, UR6, UR46, UR13 ;  /* 0x0000002e060d72a4 */ /* 0x000ff6000f8e020d */
[----:B------:R-:W-:Y:S01]  /*5350*/  @!UPT UIADD3 URZ, UPT, UPT, URZ, URZ, URZ ;  /* 0x000000fffffff290 */ /* 0x000fe2000fffe0ff */
.L_x_100:
[----:B------:R-:W3:Y:S01]  /*5360*/  @!UP2 LDCU.128 UR8, c[0x0][0xb10] ;  /* 0x00016200ff08a7ac */ /* 0x000ee20008000c00 */
[C---:B------:R-:W-:Y:S02]  /*5370*/  ISETP.NE.U32.AND P1, PT, R4.reuse, RZ, PT ;  /* 0x000000ff0400720c */ /* 0x040fe40003f25070 */
[----:B------:R-:W-:Y:S02]  /*5380*/  ISETP.NE.U32.AND P0, PT, R4, RZ, PT ;  /* 0x000000ff0400720c */ /* 0x000fe40003f05070 */
[C---:B------:R-:W-:Y:S02]  /*5390*/  ISETP.NE.AND.EX P1, PT, R5.reuse, RZ, PT, P1 ;  /* 0x000000ff0500720c */ /* 0x040fe40003f25310 */
[----:B------:R-:W-:Y:S01]  /*53a0*/  ISETP.NE.AND.EX P0, PT, R5, RZ, PT, P0 ;  /* 0x000000ff0500720c */ /* 0x000fe20003f05300 */
[----:B------:R-:W4:Y:S01]  /*53b0*/  @!UP2 LDCU UR5, c[0x0][0xb0c] ;  /* 0x00016180ff05a7ac */ /* 0x000f220008000800 */
[----:B------:R-:W-:Y:S01]  /*53c0*/  SHF.L.U32 R9, R15, 0x1f, RZ ;  /* 0x0000001f0f097819 */ /* 0x000fe200000006ff */
[----:B------:R-:W-:Y:S02]  /*53d0*/  USHF.L.U32 UR35, UR16, 0x7, URZ ;  /* 0x0000000710237899 */ /* 0x000fe400080006ff */
[----:B------:R-:W-:Y:S02]  /*53e0*/  USHF.L.U32 UR34, UR20, 0x7, URZ ;  /* 0x0000000714227899 */ /* 0x000fe400080006ff */
[----:B---3--:R-:W-:Y:S07]  /*53f0*/  UIMAD.WIDE.U32 UR6, UR14, UR8, URZ ;  /* 0x000000080e0672a5 */ /* 0x008fee000f8e00ff */
[----:B------:R-:W-:Y:S01]  /*5400*/  @!UP2 UMOV UR4, UR7 ;  /* 0x000000070004ac82 */ /* 0x000fe20008000000 */
[----:B----4-:R-:W-:Y:S02]  /*5410*/  @!UP2 UISETP.NE.AND UP0, UPT, UR5, 0x1, UPT ;  /* 0x000000010500a88c */ /* 0x010fe4000bf05270 */
[----:B------:R-:W-:Y:S02]  /*5420*/  @!UP2 USHF.R.U32.HI UR4, URZ, UR9, UR4 ;  /* 0x00000009ff04a299 */ /* 0x000fe40008011604 */
[----:B------:R-:W-:Y:S02]  /*5430*/  UIMAD.WIDE.U32 UR6, UR13, UR11, URZ ;  /* 0x0000000b0d0672a5 */ /* 0x000fe4000f8e00ff */
[----:B------:R-:W-:Y:S02]  /*5440*/  @!UP2 USEL UR8, UR14, UR4, !UP0 ;  /* 0x000000040e08a287 */ /* 0x000fe4000c000000 */
[----:B------:R-:W-:Y:S03]  /*5450*/  @!UP2 UISETP.NE.AND UP0, UPT, UR10, 0x1, UPT ;  /* 0x000000010a00a88c */ /* 0x000fe6000bf05270 */
[----:B------:R-:W-:Y:S02]  /*5460*/  @!UP2 UMOV UR6, UR7 ;  /* 0x000000070006ac82 */ /* 0x000fe40008000000 */
[----:B------:R-:W3:Y:S02]  /*5470*/  @!UP2 LDCU UR4, c[0x0][0xb20] ;  /* 0x00016400ff04a7ac */ /* 0x000ee40008000800 */
[----:B---3--:R-:W-:Y:S04]  /*5480*/  @!UP2 USHF.R.U32.HI UR6, URZ, UR4, UR6 ;  /* 0x00000004ff06a299 */ /* 0x008fe80008011606 */
[----:B------:R-:W-:Y:S04]  /*5490*/  @!UP2 USEL UR6, UR13, UR6, !UP0 ;  /* 0x000000060d06a287 */ /* 0x000fe8000c000000 */
[----:B------:R-:W-:Y:S02]  /*54a0*/  @!UP2 UIADD3 UR4, UPT, UPT, -UR8, UR6, URZ ;  /* 0x000000060804a290 */ /* 0x000fe4000fffe1ff */
[----:B------:R-:W-:Y:S02]  /*54b0*/  @!UP2 UIADD3 UR6, UPT, UPT, UR8, -UR6, URZ ;  /* 0x800000060806a290 */ /* 0x000fe4000fffe0ff */
[----:B------:R-:W-:Y:S02]  /*54c0*/  @!UP2 UIMAD UR14, UR4, UR5, UR14 ;  /* 0x00000005040ea2a4 */ /* 0x000fe4000f8e020e */
[----:B------:R-:W-:Y:S01]  /*54d0*/  @!UP2 UIMAD UR13, UR6, UR10, UR13 ;  /* 0x0000000a060da2a4 */ /* 0x000fe2000f8e020d */
[----:B------:R-:W-:Y:S11]  /*54e0*/  BRA.U UP3, `(.L_x_101) ;  /* 0x0000000103107547 */ /* 0x000ff6000b800000 */
[----:B--2---:R-:W-:Y:S04]  /*54f0*/  MOV R0, UR48 ;  /* 0x0000003000007c02 */ /* 0x004fe80008000f00 */
[----:B------:R-:W-:Y:S04]  /*5500*/  SHF.L.U32 R11, R0, 0x1f, RZ ;  /* 0x0000001f000b7819 */ /* 0x000fe800000006ff */
[----:B------:R-:W2:Y:S02]  /*5510*/  SYNCS.PHASECHK.TRANS64.TRYWAIT P2, [UR21+0x148], R11 ;  /* 0x0001480bff0075a7 */ /* 0x000ea40008041115 */
[----:B--2---:R-:W-:Y:S05]  /*5520*/  @!P2 BRA `(.L_x_102) ;  /* 0x00000058007ca947 */ /* 0x004fea0003800000 */
.L_x_101:
[----:B------:R-:W-:Y:S05]  /*5530*/  @!P1 BRA `(.L_x_103) ;  /* 0x0000000000309947 */ /* 0x000fea0003800000 */
[----:B------:R-:W-:Y:S01]  /*5540*/  ISETP.NE.U32.AND P1, PT, R2, RZ, PT ;  /* 0x000000ff0200720c */ /* 0x000fe20003f25070 */
[----:B------:R-:W3:Y:S01]  /*5550*/  LDCU.64 UR4, c[0x0][0x358] ;  /* 0x00006b00ff0477ac */ /* 0x000ee20008000a00 */
[----:B------:R-:W-:Y:S02]  /*5560*/  IMAD.MOV.U32 R80, RZ, RZ, 0x1 ;  /* 0x00000001ff507424 */ /* 0x000fe400078e00ff */
[----:B------:R-:W-:Y:S11]  /*5570*/  ISETP.NE.AND.EX P1, PT, R3, RZ, PT, P1 ;  /* 0x000000ff0300720c */ /* 0x000ff60003f25310 */
[----:B------:R-:W-:Y:S02]  /*5580*/  @!UPT UIADD3 URZ, UPT, UPT, URZ, URZ, URZ ;  /* 0x000000fffffff290 */ /* 0x000fe4000fffe0ff */
[----:B--2---:R-:W2:Y:S01]  /*5590*/  @P1 LDC.64 R10, c[0x0][0x888] ;  /* 0x00022200ff0a1b82 */ /* 0x004ea20000000a00 */
[----:B------:R-:W-:Y:S04]  /*55a0*/  @P1 IMAD R0, R4, UR36, RZ ;  /* 0x0000002404001c24 */ /* 0x000fe8000f8e02ff */
[----:B--2---:R-:W-:Y:S04]  /*55b0*/  @P1 IMAD.WIDE R10, R0, 0x4, R10 ;  /* 0x00000004000a1825 */ /* 0x004fe800078e020a */
[----:B------:R-:W-:Y:S01]  /*55c0*/  HFMA2 R0, -RZ, RZ, 0, 5.9604644775390625e-08 ;  /* 0x00000001ff007431 */ /* 0x000fe200000001ff */
[----:B---3-5:R3:W5:Y:S04]  /*55d0*/  @P1 LDG.E R41, desc[UR4][R10.64] ;  /* 0x000000040a291981 */ /* 0x028768000c1e1900 */
[----:B------:R-:W-:Y:S01]  /*55e0*/  @!P1 PRMT R80, R0, 0x7610, R80 ;  /* 0x0000761000509816 */ /* 0x000fe20000000050 */
[----:B---3--:R-:W4:Y:S06]  /*55f0*/  @!P1 LDC R41, c[0x0][0x880] ;  /* 0x00022000ff299b82 */ /* 0x008f2c0000000800 */
.L_x_103:
[----:B----45:R-:W-:Y:S01]  /*5600*/  @!P0 FSETP.EQ.AND P1, PT, R41, RZ, PT ;  /* 0x000000ff2900820b */ /* 0x030fe20003f22000 */
[----:B------:R-:W-:Y:S01]  /*5610*/  @!UPT UIADD3 URZ, UPT, UPT, URZ, URZ, URZ ;  /* 0x000000fffffff290 */ /* 0x000fe2000fffe0ff */
[----:B------:R-:W-:Y:S11]  /*5620*/  @!P0 BRA `(.L_x_104) ;  /* 0x0000000000188947 */ /* 0x000ff60003800000 */
[----:B------:R-:W-:Y:S02]  /*5630*/  LOP3.LUT P0, RZ, R80, 0xff, RZ, 0xc0, !PT ;  /* 0x000000ff50ff7812 */ /* 0x000fe4000780c0ff */
[----:B------:R-:W-:Y:S04]  /*5640*/  ISETP.NE.U32.AND P1, PT, R2, RZ, PT ;  /* 0x000000ff0200720c */ /* 0x000fe80003f25070 */
[----:B------:R-:W-:Y:S04]  /*5650*/  ISETP.NE.AND.EX P1, PT, R3, RZ, PT, P1 ;  /* 0x000000ff0300720c */ /* 0x000fe80003f25310 */
[----:B------:R-:W-:Y:S03]  /*5660*/  PLOP3.LUT P1, PT, P1, PT, PT, 0x8, 0x80 ;  /* 0x000000000080781c */ /* 0x000fe60000f2e170 */
[----:B------:R-:W-:Y:S11]  /*5670*/  @P0 FSETP.EQ.AND P1, PT, R41, RZ, PT ;  /* 0x000000ff2900020b */ /* 0x000ff60003f22000 */
[----:B------:R-:W-:Y:S02]  /*5680*/  @!UPT UIADD3 URZ, UPT, UPT, URZ, URZ, URZ ;  /* 0x000000fffffff290 */ /* 0x000fe4000fffe0ff */
.L_x_104:
[----:B------:R-:W3:Y:S01]  /*5690*/  SYNCS.PHASECHK.TRANS64.TRYWAIT P2, [UR21+0x120], R9 ;  /* 0x00012009ff0075a7 */ /* 0x000ee20008041115 */
[----:B------:R-:W-:Y:S04]  /*56a0*/  ELECT P0, URZ, PT ;  /* 0x0000000000ff782f */ /* 0x000fe80003800000 */
[----:B------:R-:W-:Y:S11]  /*56b0*/  PLOP3.LUT P1, PT, P1, P0, PT, 0xf2, 0x2f ;  /* 0x00000000002f781c */ /* 0x000ff60000f21e72 */
[----:B------:R-:W-:Y:S02]  /*56c0*/  @!UPT UIADD3 URZ, UPT, UPT, URZ, URZ, URZ ;  /* 0x000000fffffff290 */ /* 0x000fe4000fffe0ff */
[----:B------:R-:W-:Y:S05]  /*56d0*/  @!P1 IADD3 R8, P0, PT, R16, 0x580, RZ ;  /* 0x0000058010089810 */ /* 0x000fea0007f1e0ff */
[----:B------:R-:W-:Y:S01]  /*56e0*/  @!P1 IMAD.X R6, RZ, RZ, R17, P0 ;  /* 0x000000ffff069224 */ /* 0x000fe200000e0611 */
[----:B---3--:R-:W-:Y:S07]  /*56f0*/  @!P2 BRA `(.L_x_105) ;  /* 0x000000580020a947 */ /* 0x008fee0003800000 */
.L_x_219:
[----:B------:R-:W-:Y:S01]  /*5700*/  @!P1 R2UR UR5, R8 ;  /* 0x00000000080592ca */ /* 0x000fe200000e0000 */
[----:B------:R-:W-:Y:S01]  /*5710*/  VOTEU.ALL UP0, P1 ;  /* 0x0000000000ff7886 */ /* 0x000fe20000800000 */
[----:B------:R-:W-:Y:S01]  /*5720*/  @!P1 R2UR UR4, R6 ;  /* 0x00000000060492ca */ /* 0x000fe200000e0000 */
[----:B--2---:R-:W-:Y:S01]  /*5730*/  @!P1 IMAD.MOV.U32 R0, RZ, RZ, 0x2000 ;  /* 0x00002000ff009424 */ /* 0x004fe200078e00ff */
[----:B------:R-:W-:Y:S01]  /*5740*/  UMOV UR6, 0x0 ;  /* 0x0000000000067882 */ /* 0x000fe20000000000 */
[----:B------:R-:W-:Y:S01]  /*5750*/  UMOV UR7, 0x10000000 ;  /* 0x1000000000077882 */ /* 0x000fe20000000000 */
[----:B------:R-:W-:Y:S01]  /*5760*/  @!UP0 UIADD3 UR32, UPT, UPT, UR21, 0x400, URZ ;  /* 0x0000040015208890 */ /* 0x000fe2000fffe0ff */
[----:B------:R-:W-:Y:S01]  /*5770*/  @!P1 IADD3 R8, P0, PT, R16, 0x580, RZ ;  /* 0x0000058010089810 */ /* 0x000fe20007f1e0ff */
[----:B------:R-:W-:Y:S04]  /*5780*/  VOTEU.ALL UP0, P1 ;  /* 0x0000000000ff7886 */ /* 0x000fe80000800000 */
[----:B------:R-:W-:Y:S02]  /*5790*/  @!P1 IMAD.X R6, RZ, RZ, R17, P0 ;  /* 0x000000ffff069224 */ /* 0x000fe400000e0611 */
[----:B------:R-:W-:Y:S02]  /*57a0*/  IMAD.U32 R10, RZ, RZ, UR5 ;  /* 0x00000005ff0a7e24 */ /* 0x000fe4000f8e00ff */
[----:B------:R-:W-:Y:S03]  /*57b0*/  IMAD.U32 R11, RZ, RZ, UR4 ;  /* 0x00000004ff0b7e24 */ /* 0x000fe6000f8e00ff */
[----:B------:R-:W-:Y:S02]  /*57c0*/  @!P1 R2UR UR4, R10 ;  /* 0x000000000a0492ca */ /* 0x000fe400000e0000 */
[----:B------:R-:W-:Y:S11]  /*57d0*/  @!P1 R2UR UR5, R11 ;  /* 0x000000000b0592ca */ /* 0x000ff600000e0000 */
[----:B------:R-:W-:Y:S02]  /*57e0*/  @!UPT UIADD3 URZ, UPT, UPT, URZ, URZ, URZ ;  /* 0x000000fffffff290 */ /* 0x000fe4000fffe0ff */
[----:B------:R2:W-:Y:S01]  /*57f0*/  @!UP0 UTMALDG.3D [UR32], [UR4], desc[UR6] ;  /* 0x00000620040085b4 */ /* 0x0005e20008011000 */
[----:B------:R2:W-:Y:S01]  /*5800*/  @!P1 SYNCS.ARRIVE.TRANS64.RED.A0TR RZ, [UR21+0x100], R0 ;  /* 0x00010000ffff99a7 */ /* 0x0005e20008300415 */
[----:B------:R-:W-:Y:S01]  /*5810*/  SYNCS.ARRIVE.TRANS64.RED.A1T0 RZ, [UR40], RZ ;  /* 0x000000ffffff79a7 */ /* 0x000fe20008100428 */
[----:B------:R-:W3:Y:S02]  /*5820*/  SYNCS.PHASECHK.TRANS64.TRYWAIT P2, [UR21+0x128], R9 ;  /* 0x00012809ff0075a7 */ /* 0x000ee40008041115 */
[----:B--23--:R-:W-:Y:S05]  /*5830*/  @!P2 BRA `(.L_x_106) ;  /* 0x0000005400e8a947 */ /* 0x00cfea0003800000 */
.L_x_221:
        /* <DEDUP_REMOVED lines=8> */
[----:B------:R-:W-:Y:S01]  /*58c0*/  @!UP0 UIADD3 UR24, UPT, UPT, UR21, 0x2400, URZ ;  /* 0x0000240015188890 */ /* 0x000fe2000fffe0ff */
[----:B------:R-:W-:Y:S01]  /*58d0*/  VOTEU.ALL UP0, P1 ;  /* 0x0000000000ff7886 */ /* 0x000fe20000800000 */
[----:B------:R-:W-:Y:S01]  /*58e0*/  UMOV UR27, UR35 ;  /* 0x00000023001b7c82 */ /* 0x000fe20008000000 */
[----:B------:R-:W-:Y:S02]  /*58f0*/  UMOV UR28, UR36 ;  /* 0x00000024001c7c82 */ /* 0x000fe40008000000 */
[----:B------:R-:W-:Y:S02]  /*5900*/  IMAD.U32 R10, RZ, RZ, UR5 ;  /* 0x00000005ff0a7e24 */ /* 0x000fe4000f8e00ff */
[----:B------:R-:W-:Y:S02]  /*5910*/  IMAD.U32 R11, RZ, RZ, UR4 ;  /* 0x00000004ff0b7e24 */ /* 0x000fe4000f8e00ff */
[----:B------:R-:W-:Y:S01]  /*5920*/  @!P1 IMAD.X R6, RZ, RZ, R17, P0 ;  /* 0x000000ffff069224 */ /* 0x000fe200000e0611 */
        /* <DEDUP_REMOVED lines=8> */
.L_x_223:
[----:B------:R-:W-:Y:S01]  /*59b0*/  @!P1 R2UR UR5, R8 ;  /* 0x00000000080592ca */ /* 0x000fe200000e0000 */
[----:B------:R-:W-:Y:S01]  /*59c0*/  VOTEU.ALL UP0, P1 ;  /* 0x0000000000ff7886 */ /* 0x000fe20000800000 */
[----:B------:R-:W-:Y:S01]  /*59d0*/  @!P1 R2UR UR4, R6 ;  /* 0x00000000060492ca */ /* 0x000fe200000e0000 */
[----:B--2---:R-:W-:Y:S01]  /*59e0*/  @!P1 IMAD.MOV.U32 R0, RZ, RZ, 0x2000 ;  /* 0x00002000ff009424 */ /* 0x004fe200078e00ff */
[----:B------:R-:W-:Y:S01]  /*59f0*/  UMOV UR6, 0x0 ;  /* 0x0000000000067882 */ /* 0x000fe20000000000 */
[----:B------:R-:W-:Y:S01]  /*5a00*/  UMOV UR7, 0x10000000 ;  /* 0x1000000000077882 */ /* 0x000fe20000000000 */
[----:B------:R-:W-:Y:S01]  /*5a10*/  @!UP0 UIADD3 UR18, UPT, UPT, UR34, 0x40, URZ ;  /* 0x0000004022128890 */ /* 0x000fe2000fffe0ff */
[----:B------:R-:W-:Y:S01]  /*5a20*/  VIADD R14, R14, 0x1 ;  /* 0x000000010e0e7836 */ /* 0x000fe20000000000 */
[----:B------:R-:W-:Y:S01]  /*5a30*/  @!UP0 UIADD3 UR16, UPT, UPT, UR21, 0x4400, URZ ;  /* 0x0000440015108890 */ /* 0x000fe2000fffe0ff */
[----:B------:R-:W-:Y:S01]  /*5a40*/  VOTEU.ALL UP0, P1 ;  /* 0x0000000000ff7886 */ /* 0x000fe20000800000 */
[----:B------:R-:W-:Y:S01]  /*5a50*/  UMOV UR19, UR35 ;  /* 0x0000002300137c82 */ /* 0x000fe20008000000 */
[----:B------:R-:W-:Y:S02]  /*5a60*/  UMOV UR20, UR36 ;  /* 0x0000002400147c82 */ /* 0x000fe40008000000 */
        /* <DEDUP_REMOVED lines=10> */
.L_x_225:
[----:B------:R-:W-:Y:S01]  /*5b10*/  @!P1 IADD3 R6, P0, PT, R16, 0x580, RZ ;  /* 0x0000058010069810 */ /* 0x000fe20007f1e0ff */
[----:B------:R-:W-:Y:S01]  /*5b20*/  VOTEU.ALL UP0, P1 ;  /* 0x0000000000ff7886 */ /* 0x000fe20000800000 */
[----:B------:R-:W-:Y:S01]  /*5b30*/  UMOV UR6, 0x0 ;  /* 0x0000000000067882 */ /* 0x000fe20000000000 */
[----:B------:R-:W-:Y:S01]  /*5b40*/  UMOV UR7, 0x10000000 ;  /* 0x1000000000077882 */ /* 0x000fe20000000000 */
[----:B------:R-:W-:Y:S01]  /*5b50*/  @!P1 R2UR UR5, R6 ;  /* 0x00000000060592ca */ /* 0x000fe200000e0000 */
[----:B--2---:R-:W-:Y:S01]  /*5b60*/  @!P1 IMAD.X R0, RZ, RZ, R17, P0 ;  /* 0x000000ffff009224 */ /* 0x004fe200000e0611 */
[----:B------:R-:W-:Y:S01]  /*5b70*/  @!UP0 UIADD3 UR10, UPT, UPT, UR34, 0x60, URZ ;  /* 0x00000060220a8890 */ /* 0x000fe2000fffe0ff */
[----:B------:R-:W-:Y:S01]  /*5b80*/  R2UR UR18, R82 ;  /* 0x00000000521272ca */ /* 0x000fe200000e0000 */
[----:B------:R-:W-:Y:S01]  /*5b90*/  @!UP0 UIADD3 UR8, UPT, UPT, UR21, 0x6400, URZ ;  /* 0x0000640015088890 */ /* 0x000fe2000fffe0ff */
[----:B------:R-:W-:Y:S01]  /*5ba0*/  R2UR UR16, R83 ;  /* 0x00000000531072ca */ /* 0x000fe200000e0000 */
[----:B------:R-:W-:Y:S01]  /*5bb0*/  @!UP0 UIADD3 UR9, UPT, UPT, UR21, 0x118, URZ ;  /* 0x0000011815098890 */ /* 0x000fe2000fffe0ff */
[----:B------:R-:W-:Y:S01]  /*5bc0*/  @!P1 R2UR UR4, R0 ;  /* 0x00000000000492ca */ /* 0x000fe200000e0000 */
[----:B------:R-:W-:Y:S01]  /*5bd0*/  VOTEU.ALL UP0, P1 ;  /* 0x0000000000ff7886 */ /* 0x000fe20000800000 */
[----:B------:R-:W-:Y:S01]  /*5be0*/  UMOV UR11, UR35 ;  /* 0x00000023000b7c82 */ /* 0x000fe20008000000 */
[----:B------:R-:W-:Y:S01]  /*5bf0*/  UMOV UR12, UR36 ;  /* 0x00000024000c7c82 */ /* 0x000fe20008000000 */
[C---:B------:R-:W-:Y:S01]  /*5c00*/  ISETP.NE.AND P0, PT, R14.reuse, 0x2, PT ;  /* 0x000000020e00780c */ /* 0x040fe20003f05270 */
[----:B------:R-:W-:Y:S01]  /*5c10*/  UPLOP3.LUT UP3, UPT, UPT, UPT, UPT, 0x80, 0x8 ;  /* 0x000000000008789c */ /* 0x000fe20003f6f070 */
[----:B------:R-:W-:Y:S01]  /*5c20*/  IMAD.U32 R8, RZ, RZ, UR5 ;  /* 0x00000005ff087e24 */ /* 0x000fe2000f8e00ff */
[----:B------:R-:W-:Y:S01]  /*5c30*/  LOP3.LUT R15, R15, 0x1, RZ, 0x3c, !PT ;  /* 0x000000010f0f7812 */ /* 0x000fe200078e3cff */
[----:B------:R-:W-:Y:S01]  /*5c40*/  UMOV UR36, UR29 ;  /* 0x0000001d00247c82 */ /* 0x000fe20008000000 */
[----:B------:R-:W-:Y:S01]  /*5c50*/  SEL R0, RZ, 0x1, P0 ;  /* 0x00000001ff007807 */ /* 0x000fe20000000000 */
[----:B------:R-:W-:Y:S01]  /*5c60*/  UIADD3 UR20, UPT, UPT, UR13, UR18, URZ ;  /* 0x000000120d147290 */ /* 0x000fe2000fffe0ff */
[----:B------:R-:W-:Y:S01]  /*5c70*/  SEL R14, R14, RZ, P0 ;  /* 0x000000ff0e0e7207 */ /* 0x000fe20000000000 */
[----:B------:R-:W-:Y:S01]  /*5c80*/  UIADD3 UR16, UPT, UPT, UR14, UR16, URZ ;  /* 0x000000100e107290 */ /* 0x000fe2000fffe0ff */
[----:B------:R-:W-:Y:S01]  /*5c90*/  IMAD.U32 R9, RZ, RZ, UR4 ;  /* 0x00000004ff097e24 */ /* 0x000fe2000f8e00ff */
[----:B------:R-:W-:Y:S02]  /*5ca0*/  @!P1 R2UR UR4, R8 ;  /* 0x00000000080492ca */ /* 0x000fe400000e0000 */
[----:B------:R-:W-:Y:S02]  /*5cb0*/  LOP3.LUT R13, R13, R0, RZ, 0x3c, !PT ;  /* 0x000000000d0d7212 */ /* 0x000fe400078e3cff */
[----:B------:R-:W-:Y:S11]  /*5cc0*/  @!P1 R2UR UR5, R9 ;  /* 0x00000000090592ca */ /* 0x000ff600000e0000 */
[----:B------:R-:W-:Y:S02]  /*5cd0*/  @!UPT UIADD3 URZ, UPT, UPT, URZ, URZ, URZ ;  /* 0x000000fffffff290 */ /* 0x000fe4000fffe0ff */
[----:B------:R2:W-:Y:S01]  /*5ce0*/  @!UP0 UTMALDG.3D [UR8], [UR4], desc[UR6] ;  /* 0x00000608040085b4 */ /* 0x0005e20008011000 */
[----:B------:R2:W-:Y:S01]  /*5cf0*/  @!P1 SYNCS.ARRIVE.TRANS64.RED.A0TR RZ, [UR21+0x118], R7 ;  /* 0x00011807ffff99a7 */ /* 0x0005e20008300415 */
[----:B------:R-:W-:Y:S01]  /*5d00*/  SYNCS.ARRIVE.TRANS64.RED.A1T0 RZ, [UR37], RZ ;  /* 0x000000ffffff79a7 */ /* 0x000fe20008100425 */
[----:B------:R-:W-:Y:S05]  /*5d10*/  BRA.U UP1, `(.L_x_109) ;  /* 0xfffffff101707547 */ /* 0x000fea000b83ffff */
[----:B------:R-:W-:-:S04]  /*5d20*/  SHF.L.U32 R3, R15, 0x1f, RZ ;  /* 0x0000001f0f037819 */ /* 0x000fc800000006ff */
[----:B------:R-:W3:Y:S02]  /*5d30*/  SYNCS.PHASECHK.TRANS64.TRYWAIT P0, [UR21+0x120], R3 ;  /* 0x00012003ff0075a7 */ /* 0x000ee40008001115 */
[----:B---3--:R-:W-:Y:S05]  /*5d40*/  @!P0 BRA `(.L_x_110) ;  /* 0x0000005000ec8947 */ /* 0x008fea0003800000 */
.L_x_227:
[----:B------:R-:W4:Y:S02]  /*5d50*/  SYNCS.PHASECHK.TRANS64.TRYWAIT P0, [UR21+0x128], R3 ;  /* 0x00012803ff0075a7 */ /* 0x000f240008001115 */
[----:B----4-:R-:W-:Y:S05]  /*5d60*/  @!P0 BRA `(.L_x_111) ;  /* 0x0000005000fc8947 */ /* 0x010fea0003800000 */
.L_x_229:
[----:B------:R-:W4:Y:S02]  /*5d70*/  SYNCS.PHASECHK.TRANS64.TRYWAIT P0, [UR21+0x130], R3 ;  /* 0x00013003ff0075a7 */ /* 0x000f240008001115 */
[----:B----4-:R-:W-:Y:S05]  /*5d80*/  @!P0 BRA `(.L_x_112) ;  /* 0x00000054000c8947 */ /* 0x010fea0003800000 */
.L_x_231:
[----:B---3--:R-:W-:-:S07]  /*5d90*/  MOV R0, UR21 ;  /* 0x0000001500007c02 */ /* 0x008fce0008000f00 */
.L_x_113:
[----:B---3--:R-:W-:-:S04]  /*5da0*/  SHF.L.U32 R3, R15, 0x1f, RZ ;  /* 0x0000001f0f037819 */ /* 0x008fc800000006ff */
[----:B------:R3:W4:Y:S03]  /*5db0*/  SYNCS.PHASECHK.TRANS64.TRYWAIT P0, [R0+URZ+0x138], R3 ;  /* 0x00013803000075a7 */ /* 0x00072600080011ff */
[----:B----4-:R-:W-:Y:S05]  /*5dc0*/  @!P0 NANOSLEEP.SYNCS 0x989680 ;  /* 0x009896800000895d */ /* 0x010fea0003900000 */
[----:B------:R-:W4:Y:S02]  /*5dd0*/  @!P0 SYNCS.PHASECHK.TRANS64 P0, [R0+URZ+0x138], R3 ;  /* 0x00013803000085a7 */ /* 0x000f2400080010ff */
[----:B-12-4-:R-:W-:Y:S05]  /*5de0*/  @P0 EXIT ;  /* 0x000000000000094d */ /* 0x016fea0003800000 */
[----:B------:R-:W-:Y:S05]  /*5df0*/  BRA `(.L_x_113) ;  /* 0xfffffffc00e87947 */ /* 0x000fea000383ffff */
.L_x_98:
[----:B------:R-:W-:-:S06]  /*5e00*/  UISETP.GE.AND UP0, UPT, UR13, 0x4, UPT ;  /* 0x000000040d00788c */ /* 0x000fcc000bf06270 */
[----:B------:R-:W-:-:S13]  /*5e10*/  PLOP3.LUT P0, PT, PT, PT, UP0, 0x80, 0x8 ;  /* 0x000000000008781c */ /* 0x000fda0003f0f008 */
[----:B------:R-:W-:Y:S05]  /*5e20*/  @!P0 EXIT ;  /* 0x000000000000894d */ /* 0x000fea0003800000 */
[----:B------:R-:W1:Y:S08]  /*5e30*/  S2UR UR4, SR_CgaCtaId ;  /* 0x00000000000479c3 */ /* 0x000e700000008800 */
[----:B------:R-:W-:Y:S01]  /*5e40*/  BAR.SYNC.DEFER_BLOCKING 0x6, 0xa0 ;  /* 0x0182800000007b1d */ /* 0x000fe20000010000 */
[C---:B------:R-:W-:Y:S01]  /*5e50*/  IMAD.SHL.U32 R3, R95.reuse, 0x20, RZ ;  /* 0x000000205f037824 */ /* 0x040fe200078e00ff */
[C---:B------:R-:W-:Y:S01]  /*5e60*/  SHF.L.U32 R37, R95.reuse, 0x10, RZ ;  /* 0x000000105f257819 */ /* 0x040fe200000006ff */
[C---:B------:R-:W-:Y:S01]  /*5e70*/  IMAD.SHL.U32 R94, R95.reuse, 0x4, RZ ;  /* 0x000000045f5e7824 */ /* 0x040fe200078e00ff */
[----:B------:R-:W-:Y:S01]  /*5e80*/  LOP3.LUT R96, R95, 0x60, RZ, 0xc0, !PT ;  /* 0x000000605f607812 */ /* 0x000fe200078ec0ff */
[----:B------:R-:W-:Y:S01]  /*5e90*/  HFMA2 R91, -RZ, RZ, 0, 5.9604644775390625e-08 ;  /* 0x00000001ff5b7431 */ /* 0x000fe200000001ff */
[----:B------:R-:W-:-:S02]  /*5ea0*/  UMOV UR44, 0x400 ;  /* 0x00000400002c7882 */ /* 0x000fc40000000000 */
[----:B------:R-:W2:Y:S01]  /*5eb0*/  LDC.64 R78, c[0x0][0x8b0] ;  /* 0x00022c00ff4e7b82 */ /* 0x000ea20000000a00 */
[----:B------:R-:W-:Y:S01]  /*5ec0*/  LOP3.LUT R5, R3, 0xc0, RZ, 0xc0, !PT ;  /* 0x000000c003057812 */ /* 0x000fe200078ec0ff */
[----:B------:R-:W-:Y:S01]  /*5ed0*/  HFMA2 R89, -RZ, RZ, 0, 0 ;  /* 0x00000000ff597431 */ /* 0x000fe200000001ff */
[----:B------:R-:W-:Y:S01]  /*5ee0*/  LOP3.LUT R93, R95, 0x2, RZ, 0xc0, !PT ;  /* 0x000000025f5d7812 */ /* 0x000fe200078ec0ff */
[----:B------:R-:W-:Y:S01]  /*5ef0*/  IMAD.MOV.U32 R36, RZ, RZ, RZ ;  /* 0x000000ffff247224 */ /* 0x000fe200078e00ff */
[----:B------:R-:W-:Y:S01]  /*5f00*/  LOP3.LUT R94, R5, 0x18, R94, 0xf8, !PT ;  /* 0x00000018055e7812 */ /* 0x000fe200078ef85e */
[----:B------:R-:W-:Y:S01]  /*5f10*/  IMAD.MOV.U32 R87, RZ, RZ, RZ ;  /* 0x000000ffff577224 */ /* 0x000fe200078e00ff */
[----:B------:R-:W-:Y:S01]  /*5f20*/  LOP3.LUT R37, R37, 0x600000, RZ, 0xc0, !PT ;  /* 0x0060000025257812 */ /* 0x000fe200078ec0ff */
[----:B------:R-:W3:Y:S01]  /*5f30*/  LDC.64 R76, c[0x0][0x8a8] ;  /* 0x00022a00ff4c7b82 */ /* 0x000ee20000000a00 */
[----:B------:R-:W-:Y:S01]  /*5f40*/  LOP3.LUT R94, R94, 0xf20, R3, 0xf8, !PT ;  /* 0x00000f205e5e7812 */ /* 0x000fe200078ef803 */
[----:B------:R-:W4:Y:S01]  /*5f50*/  LDCU UR59, c[0x0][0x370] ;  /* 0x00006e00ff3b77ac */ /* 0x000f220008000800 */
[----:B------:R-:W-:-:S02]  /*5f60*/  LOP3.LUT R95, R95, 0x4, RZ, 0xc0, !PT ;  /* 0x000000045f5f7812 */ /* 0x000fc400078ec0ff */
[----:B------:R-:W-:Y:S01]  /*5f70*/  MOV R90, RZ ;  /* 0x000000ff005a7202 */ /* 0x000fe20000000f00 */
[----:B------:R-:W2:Y:S01]  /*5f80*/  LDCU UR43, c[0x0][0xb0c] ;  /* 0x00016180ff2b77ac */ /* 0x000ea20008000800 */
[----:B-1----:R-:W-:Y:S01]  /*5f90*/  ULEA UR44, UR4, UR44, 0x18 ;  /* 0x0000002c042c7291 */ /* 0x002fe2000f8ec0ff */
[----:B------:R-:W1:Y:S03]  /*5fa0*/  LDCU UR39, c[0x0][0xb30] ;  /* 0x00016600ff2777ac */ /* 0x000e660008000800 */
[----:B------:R-:W-:Y:S01]  /*5fb0*/  UIADD3 UR4, UPT, UPT, UR44, 0x400, URZ ;  /* 0x000004002c047890 */ /* 0x000fe2000fffe0ff */
[----:B------:R-:W1:Y:S04]  /*5fc0*/  LDCU.64 UR56, c[0x0][0x888] ;  /* 0x00011100ff3877ac */ /* 0x000e680008000a00 */
[----:B------:R-:W4:Y:S01]  /*5fd0*/  LDS R0, [UR44+0x200] ;  /* 0x0002002cff007984 */ /* 0x000f220008000800 */
[----:B------:R-:W-:Y:S01]  /*5fe0*/  IMAD.U32 R85, RZ, RZ, UR4 ;  /* 0x00000004ff557e24 */ /* 0x000fe2000f8e00ff */
[----:B------:R-:W1:Y:S03]  /*5ff0*/  LDCU.64 UR40, c[0x0][0xb28] ;  /* 0x00016500ff2877ac */ /* 0x000e660008000a00 */
[----:B------:R-:W-:Y:S01]  /*6000*/  IMAD R94, R94, 0x2, R85 ;  /* 0x000000025e5e7824 */ /* 0x000fe200078e0255 */
[----:B------:R-:W1:Y:S03]  /*6010*/  LDCU.64 UR62, c[0x0][0x890] ;  /* 0x00011200ff3e77ac */ /* 0x000e660008000a00 */
[--C-:B------:R-:W-:Y:S01]  /*6020*/  IMAD R93, R93, -0x10, R94.reuse ;  /* 0xfffffff05d5d7824 */ /* 0x100fe200078e025e */
[----:B------:R-:W1:Y:S01]  /*6030*/  LDCU.128 UR52, c[0x0][0xb10] ;  /* 0x00016200ff3477ac */ /* 0x000e620008000c00 */
[----:B------:R-:W-:Y:S01]  /*6040*/  IMAD R92, R95, -0x10, R94 ;  /* 0xfffffff05f5c7824 */ /* 0x000fe200078e025e */
[----:B------:R-:W1:Y:S01]  /*6050*/  LDCU UR58, c[0x0][0x374] ;  /* 0x00006e80ff3a77ac */ /* 0x000e620008000800 */
[----:B------:R-:W-:Y:S01]  /*6060*/  UMOV UR47, URZ ;  /* 0x000000ff002f7c82 */ /* 0x000fe20008000000 */
[----:B------:R-:W-:Y:S01]  /*6070*/  UMOV UR46, URZ ;  /* 0x000000ff002e7c82 */ /* 0x000fe20008000000 */
[----:B-1234-:R-:W-:-:S07]  /*6080*/  IMAD.IADD R37, R0, 0x1, R37 ;  /* 0x0000000100257824 */ /* 0x01efce00078e0225 */
.L_x_157:
[----:B------:R-:W-:Y:S02]  /*6090*/  LEA R3, R87, UR44, 0x3 ;  /* 0x0000002c57037c11 */ /* 0x000fe4000f8e18ff */
[----:B------:R-:W-:Y:S02]  /*60a0*/  SHF.L.U32 R0, R89, 0x1f, RZ ;  /* 0x0000001f59007819 */ /* 0x000fe400000006ff */
[----:B------:R-:W-:Y:S02]  /*60b0*/  LEA R5, R87, UR44, 0x4 ;  /* 0x0000002c57057c11 */ /* 0x000fe4000f8e20ff */
[----:B-1----:R-:W1:Y:S02]  /*60c0*/  SYNCS.PHASECHK.TRANS64.TRYWAIT P0, [R3+URZ+0x150], R0 ;  /* 0x00015000030075a7 */ /* 0x002e6400080011ff */
[----:B-12---:R-:W-:Y:S05]  /*60d0*/  @!P0 BRA `(.L_x_114) ;  /* 0x0000005000508947 */ /* 0x006fea0003800000 */
.L_x_232:
        /* <DEDUP_REMOVED lines=11> */
[----:B------:R-:W-:Y:S01]  /*6190*/  PLOP3.LUT P0, PT, PT, PT, UP1, 0x80, 0x8 ;  /* 0x000000000008781c */ /* 0x000fe20003f0f018 */
[----:B------:R-:W-:Y:S11]  /*61a0*/  UP2UR UR61, UPR, URZ, 0x2 ;  /* 0x00000002ff3d7883 */ /* 0x000ff60008000000 */
[----:B------:R-:W-:Y:S01]  /*61b0*/  @!UPT UIADD3 URZ, UPT, UPT, URZ, URZ, URZ ;  /* 0x000000fffffff290 */ /* 0x000fe2000fffe0ff */
[----:B-1----:R-:W-:Y:S02]  /*61c0*/  @P0 SHF.R.U32.HI R0, RZ, 0x10, R5 ;  /* 0x00000010ff000819 */ /* 0x002fe40000011605 */
        /* <DEDUP_REMOVED lines=12> */
[----:B------:R-:W2:Y:S01]  /*6290*/  LDCU UR12, c[0x0][0xb20] ;  /* 0x00016400ff0c77ac */ /* 0x000ea20008000800 */
[----:B------:R-:W-:Y:S02]  /*62a0*/  UIMAD.WIDE.U32 UR4, UR58, UR55, URZ ;  /* 0x000000373a0472a5 */ /* 0x000fe4000f8e00ff */
[----:B------:R-:W-:Y:S02]  /*62b0*/  UIMAD.WIDE.U32 UR6, UR59, UR52, URZ ;  /* 0x000000343b0672a5 */ /* 0x000fe4000f8e00ff */
[----:B------:R-:W-:Y:S02]  /*62c0*/  UISETP.NE.AND UP0, UPT, UR54, 0x1, UPT ;  /* 0x000000013600788c */ /* 0x000fe4000bf05270 */
[----:B------:R-:W-:Y:S02]  /*62d0*/  UIMAD.WIDE.U32 UR8, UR37, UR55, URZ ;  /* 0x00000037250872a5 */ /* 0x000fe4000f8e00ff */
[----:B------:R-:W-:Y:S02]  /*62e0*/  UIMAD.WIDE.U32 UR10, UR38, UR52, URZ ;  /* 0x00000034260a72a5 */ /* 0x000fe4000f8e00ff */
[----:B------:R-:W-:Y:S02]  /*62f0*/  UISETP.NE.AND UP1, UPT, UR43, 0x1, UPT ;  /* 0x000000012b00788c */ /* 0x000fe4000bf25270 */
[----:B------:R-:W-:Y:S01]  /*6300*/  UISETP.NE.AND UP2, UPT, UR42, 0x1, UPT ;  /* 0x000000012a00788c */ /* 0x000fe2000bf45270 */
[----:B------:R-:W-:Y:S02]  /*6310*/  UMOV UR4, UR5 ;  /* 0x0000000500047c82 */ /* 0x000fe40008000000 */
[----:B--2---:R-:W-:Y:S03]  /*6320*/  USHF.R.U32.HI UR5, URZ, UR12, UR4 ;  /* 0x0000000cff057299 */ /* 0x004fe60008011604 */
[----:B------:R-:W-:Y:S02]  /*6330*/  UMOV UR4, UR7 ;  /* 0x0000000700047c82 */ /* 0x000fe40008000000 */
[----:B------:R-:W-:Y:S02]  /*6340*/  USHF.R.U32.HI UR7, URZ, UR53, UR4 ;  /* 0x00000035ff077299 */ /* 0x000fe40008011604 */
[----:B------:R-:W-:Y:S02]  /*6350*/  USEL UR4, UR58, UR5, !UP0 ;  /* 0x000000053a047287 */ /* 0x000fe4000c000000 */
[----:B------:R-:W-:Y:S01]  /*6360*/  USEL UR7, UR59, UR7, !UP1 ;  /* 0x000000073b077287 */ /* 0x000fe2000c800000 */
[----:B------:R-:W-:Y:S01]  /*6370*/  UMOV UR5, UR9 ;  /* 0x0000000900057c82 */ /* 0x000fe20008000000 */
[----:B------:R-:W-:Y:S02]  /*6380*/  UIMAD.WIDE.U32 UR8, UR4, UR40, URZ ;  /* 0x00000028040872a5 */ /* 0x000fe4000f8e00ff */
[----:B------:R-:W-:Y:S03]  /*6390*/  USHF.R.U32.HI UR6, URZ, UR12, UR5 ;  /* 0x0000000cff067299 */ /* 0x000fe60008011605 */
[----:B------:R-:W-:Y:S01]  /*63a0*/  UMOV UR5, UR11 ;  /* 0x0000000b00057c82 */ /* 0x000fe20008000000 */
[----:B------:R-:W-:Y:S02]  /*63b0*/  UIMAD.WIDE.U32 UR10, UR7, UR40, URZ ;  /* 0x00000028070a72a5 */ /* 0x000fe4000f8e00ff */
[----:B------:R-:W-:Y:S02]  /*63c0*/  USHF.R.U32.HI UR12, URZ, UR53, UR5 ;  /* 0x00000035ff0c7299 */ /* 0x000fe40008011605 */
[----:B------:R-:W-:Y:S01]  /*63d0*/  USEL UR6, UR37, UR6, !UP0 ;  /* 0x0000000625067287 */ /* 0x000fe2000c000000 */
[----:B------:R-:W-:Y:S02]  /*63e0*/  UMOV UR5, UR9 ;  /* 0x0000000900057c82 */ /* 0x000fe40008000000 */
[----:B------:R-:W-:Y:S01]  /*63f0*/  UMOV UR10, UR11 ;  /* 0x0000000b000a7c82 */ /* 0x000fe20008000000 */
[----:B------:R-:W-:Y:S02]  /*6400*/  @UP2 USHF.R.U32.HI UR4, URZ, UR41, UR5 ;  /* 0x00000029ff042299 */ /* 0x000fe40008011605 */
[----:B------:R-:W-:Y:S02]  /*6410*/  @UP2 USHF.R.U32.HI UR7, URZ, UR41, UR10 ;  /* 0x00000029ff072299 */ /* 0x000fe4000801160a */
[----:B------:R-:W-:Y:S02]  /*6420*/  UIMAD UR4, UR42, UR4, URZ ;  /* 0x000000042a0472a4 */ /* 0x000fe4000f8e02ff */
        /* <DEDUP_REMOVED lines=8> */
[----:B------:R-:W-:Y:S02]  /*64b0*/  USEL UR11, UR6, UR4, !UP2 ;  /* 0x00000004060b7287 */ /* 0x000fe4000d000000 */
[----:B------:R-:W-:Y:S02]  /*64c0*/  UIADD3 UR8, UPT, UPT, -UR5, URZ, URZ ;  /* 0x000000ff05087290 */ /* 0x000fe4000fffe1ff */
[----:B------:R-:W-:Y:S01]  /*64d0*/  UIADD3 UR10, UPT, UPT, -UR11, URZ, URZ ;  /* 0x000000ff0b0a7290 */ /* 0x000fe2000fffe1ff */
[----:B------:R-:W-:Y:S01]  /*64e0*/  @!UP0 UMOV UR4, UR9 ;  /* 0x0000000900048c82 */ /* 0x000fe20008000000 */
[----:B------:R-:W-:Y:S02]  /*64f0*/  UIADD3 UR9, UPT, UPT, -UR6, URZ, URZ ;  /* 0x000000ff06097290 */ /* 0x000fe4000fffe1ff */
[----:B------:R-:W-:Y:S02]  /*6500*/  @!UP0 USHF.R.U32.HI UR4, URZ, UR41, UR4 ;  /* 0x00000029ff048299 */ /* 0x000fe40008011604 */
[----:B------:R-:W-:Y:S02]  /*6510*/  UIMAD UR10, UR42, UR10, UR6 ;  /* 0x0000000a2a0a72a4 */ /* 0x000fe4000f8e0206 */
[----:B------:R-:W-:Y:S04]  /*6520*/  @!UP0 USEL UR4, UR5, UR4, !UP2 ;  /* 0x0000000405048287 */ /* 0x000fe8000d000000 */
[----:B------:R-:W-:Y:S02]  /*6530*/  @!UP0 UIMAD UR10, UR7, UR10, UR4 ;  /* 0x0000000a070a82a4 */ /* 0x000fe4000f8e0204 */
[----:B------:R-:W-:Y:S02]  /*6540*/  @!UP0 UIADD3 UR11, UPT, UPT, UR11, -UR4, URZ ;  /* 0x800000040b0b8290 */ /* 0x000fe4000fffe0ff */
[----:B------:R-:W-:Y:S02]  /*6550*/  UIMAD UR7, UR43, UR8, UR38 ;  /* 0x000000082b0772a4 */ /* 0x000fe4000f8e0226 */
[----:B------:R-:W-:Y:S02]  /*6560*/  @!UP0 UIMAD UR6, UR11, UR42, UR5 ;  /* 0x0000002a0b0682a4 */ /* 0x000fe4000f8e0205 */
[----:B------:R-:W-:Y:S01]  /*6570*/  UIMAD UR4, UR54, UR9, UR37 ;  /* 0x00000009360472a4 */ /* 0x000fe2000f8e0225 */
[----:B------:R-:W-:Y:S02]  /*6580*/  @!UP0 UMOV UR5, UR10 ;  /* 0x0000000a00058c82 */ /* 0x000fe40008000000 */
[----:B------:R-:W-:Y:S02]  /*6590*/  UIMAD UR38, UR5, UR43, UR7 ;  /* 0x0000002b052672a4 */ /* 0x000fe4000f8e0207 */
[----:B------:R-:W-:Y:S11]  /*65a0*/  UIMAD UR37, UR6, UR54, UR4 ;  /* 0x00000036062572a4 */ /* 0x000ff6000f8e0204 */
[----:B------:R-:W-:Y:S01]  /*65b0*/  @!UPT UIADD3 URZ, UPT, UPT, URZ, URZ, URZ ;  /* 0x000000fffffff290 */ /* 0x000fe2000fffe0ff */
.L_x_115:
[----:B------:R-:W-:Y:S01]  /*65c0*/  UISETP.NE.AND UP0, UPT, UR39, 0x1, UPT ;  /* 0x000000012700788c */ /* 0x000fe2000bf05270 */
[----:B------:R-:W-:Y:S01]  /*65d0*/  LOP3.LUT P0, RZ, R85, 0x1b0, RZ, 0xc0, !PT ;  /* 0x000001b055ff7812 */ /* 0x000fe2000780c0ff */
[----:B------:R-:W-:Y:S01]  /*65e0*/  USHF.L.U32 UR50, UR16, 0x7, URZ ;  /* 0x0000000710327899 */ /* 0x000fe200080006ff */
[----:B------:R-:W-:Y:S01]  /*65f0*/  BSSY.RECONVERGENT B6, `(.L_x_116) ;  /* 0x0000034000067945 */ /* 0x000fe20003800200 */
[----:B------:R-:W-:Y:S01]  /*6600*/  USHF.L.U32 UR49, UR20, 0x7, URZ ;  /* 0x0000000714317899 */ /* 0x000fe200080006ff */
[----:B------:R-:W-:Y:S06]  /*6610*/  IADD3 R87, PT, PT, R87, 0x1, RZ ;  /* 0x0000000157577810 */ /* 0x000fec0007ffe0ff */
[----:B------:R-:W2:Y:S01]  /*6620*/  @!UP0 LDCU.128 UR12, c[0x0][0xb10] ;  /* 0x00016200ff0c87ac */ /* 0x000ea20008000c00 */
[----:B------:R-:W3:Y:S01]  /*6630*/  @!UP0 LDCU UR5, c[0x0][0xb0c] ;  /* 0x00016180ff0587ac */ /* 0x000ee20008000800 */
[----:B------:R-:W4:Y:S01]  /*6640*/  @!UP0 LDCU UR10, c[0x0][0xb20] ;  /* 0x00016400ff0a87ac */ /* 0x000f220008000800 */
[----:B--2---:R-:W-:Y:S02]  /*6650*/  UIMAD.WIDE.U32 UR8, UR38, UR12, URZ ;  /* 0x0000000c260872a5 */ /* 0x004fe4000f8e00ff */
[----:B------:R-:W-:Y:S02]  /*6660*/  UIMAD.WIDE.U32 UR6, UR37, UR15, URZ ;  /* 0x0000000f250672a5 */ /* 0x000fe4000f8e00ff */
[----:B------:R-:W-:Y:S03]  /*6670*/  @!UP0 UISETP.NE.AND UP1, UPT, UR14, 0x1, UPT ;  /* 0x000000010e00888c */ /* 0x000fe6000bf25270 */
[----:B------:R-:W-:Y:S01]  /*6680*/  @!UP0 UMOV UR4, UR9 ;  /* 0x0000000900048c82 */ /* 0x000fe20008000000 */
[----:B---3--:R-:W-:Y:S02]  /*6690*/  @!UP0 UISETP.NE.AND UP2, UPT, UR5, 0x1, UPT ;  /* 0x000000010500888c */ /* 0x008fe4000bf45270 */
[----:B------:R-:W-:Y:S01]  /*66a0*/  @!UP0 USHF.R.U32.HI UR4, URZ, UR13, UR4 ;  /* 0x0000000dff048299 */ /* 0x000fe20008011604 */
[----:B------:R-:W-:Y:S02]  /*66b0*/  @!UP0 UMOV UR6, UR7 ;  /* 0x0000000700068c82 */ /* 0x000fe40008000000 */
[----:B----4-:R-:W-:Y:S02]  /*66c0*/  @!UP0 USHF.R.U32.HI UR6, URZ, UR10, UR6 ;  /* 0x0000000aff068299 */ /* 0x010fe40008011606 */
[----:B------:R-:W-:Y:S02]  /*66d0*/  @!UP0 USEL UR7, UR38, UR4, !UP2 ;  /* 0x0000000426078287 */ /* 0x000fe4000d000000 */
[----:B------:R-:W-:Y:S04]  /*66e0*/  @!UP0 USEL UR6, UR37, UR6, !UP1 ;  /* 0x0000000625068287 */ /* 0x000fe8000c800000 */
[----:B------:R-:W-:Y:S02]  /*66f0*/  @!UP0 UIADD3 UR4, UPT, UPT, -UR7, UR6, URZ ;  /* 0x0000000607048290 */ /* 0x000fe4000fffe1ff */
[----:B------:R-:W-:Y:S02]  /*6700*/  @!UP0 UIADD3 UR6, UPT, UPT, UR7, -UR6, URZ ;  /* 0x8000000607068290 */ /* 0x000fe4000fffe0ff */
[----:B------:R-:W-:Y:S02]  /*6710*/  @!UP0 UIMAD UR38, UR4, UR5, UR38 ;  /* 0x00000005042682a4 */ /* 0x000fe4000f8e0226 */
[----:B------:R-:W-:Y:S01]  /*6720*/  @!UP0 UIMAD UR37, UR6, UR14, UR37 ;  /* 0x0000000e062582a4 */ /* 0x000fe2000f8e0225 */
[----:B------:R-:W-:Y:S11]  /*6730*/  @!P0 BRA `(.L_x_117) ;  /* 0x00000000007c8947 */ /* 0x000ff60003800000 */
[----:B------:R-:W2:Y:S01]  /*6740*/  LDCU.64 UR8, c[0x4][0x80] ;  /* 0x01001000ff0877ac */ /* 0x000ea20008000a00 */
[----:B------:R-:W-:Y:S01]  /*6750*/  MOV R2, 0x0 ;  /* 0x0000000000027802 */ /* 0x000fe20000000f00 */
[----:B------:R-:W-:Y:S02]  /*6760*/  HFMA2 R12, -RZ, RZ, 0, 5.9604644775390625e-08 ;  /* 0x00000001ff0c7431 */ /* 0x000fe400000001ff */
[----:B------:R-:W-:Y:S01]  /*6770*/  IMAD.MOV.U32 R8, RZ, RZ, 0x70 ;  /* 0x00000070ff087424 */ /* 0x000fe200078e00ff */
[----:B------:R3:W4:Y:S01]  /*6780*/  LDC.64 R14, c[0x4][R2] ;  /* 0x01000000020e7b82 */ /* 0x0007220000000a00 */
[----:B------:R-:W1:Y:S01]  /*6790*/  LDCU.64 UR6, c[0x4][0x88] ;  /* 0x01001100ff0677ac */ /* 0x000e620008000a00 */
[----:B------:R-:W-:Y:S01]  /*67a0*/  IMAD.MOV.U32 R13, RZ, RZ, RZ ;  /* 0x000000ffff0d7224 */ /* 0x000fe200078e00ff */
[----:B------:R-:W1:Y:S01]  /*67b0*/  LDCU.64 UR4, c[0x4][0x8] ;  /* 0x01000100ff0477ac */ /* 0x000e620008000a00 */
[----:B--2---:R-:W-:Y:S01]  /*67c0*/  MOV R5, UR9 ;  /* 0x0000000900057c02 */ /* 0x004fe20008000f00 */
[----:B------:R-:W-:Y:S01]  /*67d0*/  IMAD.U32 R4, RZ, RZ, UR8 ;  /* 0x00000008ff047e24 */ /* 0x000fe2000f8e00ff */
[----:B-1----:R-:W-:Y:S01]  /*67e0*/  MOV R7, UR7 ;  /* 0x0000000700077c02 */ /* 0x002fe20008000f00 */
[----:B------:R-:W-:Y:S01]  /*67f0*/  IMAD.U32 R6, RZ, RZ, UR6 ;  /* 0x00000006ff067e24 */ /* 0x000fe2000f8e00ff */
[----:B------:R-:W-:Y:S01]  /*6800*/  MOV R11, UR5 ;  /* 0x00000005000b7c02 */ /* 0x000fe20008000f00 */
[----:B------:R-:W-:Y:S02]  /*6810*/  IMAD.U32 R10, RZ, RZ, UR4 ;  /* 0x00000004ff0a7e24 */ /* 0x000fe4000f8e00ff */
[----:B------:R-:W-:Y:S07]  /*6820*/  LEPC R20, `(.L_x_118) ;  /* 0x000000001014794e */ /* 0x000fee0000000000 */
[----:B---345:R-:W-:Y:S05]  /*6830*/  CALL.ABS.NOINC R14 ;  /* 0x000000000e007343 */ /* 0x038fea0003c00000 */
.L_x_118:
[----:B------:R-:W1:Y:S01]  /*6840*/  LDCU.64 UR8, c[0x4][0x80] ;  /* 0x01001000ff0877ac */ /* 0x000e620008000a00 */
[----:B------:R-:W2:Y:S01]  /*6850*/  LDC.64 R2, c[0x4][R2] ;  /* 0x0100000002027b82 */ /* 0x000ea20000000a00 */
[----:B------:R-:W-:Y:S02]  /*6860*/  HFMA2 R12, -RZ, RZ, 0, 5.9604644775390625e-08 ;  /* 0x00000001ff0c7431 */ /* 0x000fe400000001ff */
[----:B------:R-:W-:Y:S02]  /*6870*/  IMAD.MOV.U32 R8, RZ, RZ, 0x70 ;  /* 0x00000070ff087424 */ /* 0x000fe400078e00ff */
[----:B------:R-:W-:Y:S01]  /*6880*/  IMAD.MOV.U32 R13, RZ, RZ, RZ ;  /* 0x000000ffff0d7224 */ /* 0x000fe200078e00ff */
[----:B------:R-:W3:Y:S01]  /*6890*/  LDCU.64 UR6, c[0x4][0x88] ;  /* 0x01001100ff0677ac */ /* 0x000ee20008000a00 */
[----:B------:R-:W4:Y:S01]  /*68a0*/  LDCU.64 UR4, c[0x4][0x8] ;  /* 0x01000100ff0477ac */ /* 0x000f220008000a00 */
[----:B-1----:R-:W-:Y:S02]  /*68b0*/  MOV R4, UR8 ;  /* 0x0000000800047c02 */ /* 0x002fe40008000f00 */
[----:B------:R-:W-:Y:S02]  /*68c0*/  MOV R5, UR9 ;  /* 0x0000000900057c02 */ /* 0x000fe40008000f00 */
[----:B---3--:R-:W-:Y:S01]  /*68d0*/  MOV R7, UR7 ;  /* 0x0000000700077c02 */ /* 0x008fe20008000f00 */
[----:B------:R-:W-:Y:S01]  /*68e0*/  IMAD.U32 R6, RZ, RZ, UR6 ;  /* 0x00000006ff067e24 */ /* 0x000fe2000f8e00ff */
[----:B----4-:R-:W-:Y:S01]  /*68f0*/  MOV R11, UR5 ;  /* 0x00000005000b7c02 */ /* 0x010fe20008000f00 */
[----:B------:R-:W-:Y:S02]  /*6900*/  IMAD.U32 R10, RZ, RZ, UR4 ;  /* 0x00000004ff0a7e24 */ /* 0x000fe4000f8e00ff */
[----:B------:R-:W-:Y:S07]  /*6910*/  LEPC R20, `(.L_x_117) ;  /* 0x000000001014794e */ /* 0x000fee0000000000 */
[----:B--2---:R-:W-:Y:S05]  /*6920*/  CALL.ABS.NOINC R2 ;  /* 0x0000000002007343 */ /* 0x004fea0003c00000 */
.L_x_117:
[----:B------:R-:W-:Y:S05]  /*6930*/  BSYNC.RECONVERGENT B6 ;  /* 0x0000000000067941 */ /* 0x000fea0003800200 */
.L_x_116:
[----:B------:R-:W-:Y:S01]  /*6940*/  R2UR UR4, R84 ;  /* 0x00000000540472ca */ /* 0x000fe200000e0000 */
[----:B------:R-:W-:Y:S01]  /*6950*/  UISETP.NE.U32.AND UP0, UPT, UR62, URZ, UPT ;  /* 0x000000ff3e00728c */ /* 0x000fe2000bf05070 */
[----:B------:R-:W-:Y:S02]  /*6960*/  ISETP.NE.U32.AND P4, PT, R78, RZ, PT ;  /* 0x000000ff4e00720c */ /* 0x000fe40003f85070 */
[----:B------:R-:W-:Y:S01]  /*6970*/  ISETP.NE.U32.AND P2, PT, RZ, UR56, PT ;  /* 0x00000038ff007c0c */ /* 0x000fe2000bf45070 */
[----:B------:R-:W-:Y:S01]  /*6980*/  UISETP.NE.AND.EX UP1, UPT, UR63, URZ, UPT, UP0 ;  /* 0x000000ff3f00728c */ /* 0x000fe2000bf25300 */
[----:B------:R-:W-:Y:S01]  /*6990*/  ISETP.NE.AND.EX P4, PT, R79, RZ, PT, P4 ;  /* 0x000000ff4f00720c */ /* 0x000fe20003f85340 */
[----:B------:R-:W-:Y:S01]  /*69a0*/  UPLOP3.LUT UP0, UPT, UPT, UPT, UPT, 0x40, 0x4 ;  /* 0x000000000004789c */ /* 0x000fe20003f0e870 */
[----:B------:R-:W-:Y:S05]  /*69b0*/  ISETP.NE.AND.EX P2, PT, RZ, UR57, PT, P2 ;  /* 0x00000039ff007c0c */ /* 0x000fea000bf45320 */
[----:B------:R-:W-:Y:S06]  /*69c0*/  UISETP.NE.AND UP2, UPT, UR4, URZ, UPT ;  /* 0x000000ff0400728c */ /* 0x000fec000bf45270 */
[----:B------:R-:W-:Y:S05]  /*69d0*/  PLOP3.LUT P1, PT, PT, PT, UP2, 0x80, 0x8 ;  /* 0x000000000008781c */ /* 0x000fea0003f2f028 */
[----:B------:R-:W-:Y:S06]  /*69e0*/  @UP2 UPLOP3.LUT UP0, UPT, UPT, UPT, UP1, 0x80, 0x8 ;  /* 0x000000000008289c */ /* 0x000fec0003f0f010 */
[----:B------:R-:W-:Y:S01]  /*69f0*/  PLOP3.LUT P0, PT, PT, PT, UP0, 0x80, 0x8 ;  /* 0x000000000008781c */ /* 0x000fe20003f0f008 */
[----:B------:R-:W-:Y:S01]  /*6a00*/  @!UPT UIADD3 URZ, UPT, UPT, URZ, URZ, URZ ;  /* 0x000000fffffff290 */ /* 0x000fe2000fffe0ff */
[----:B------:R-:W-:Y:S11]  /*6a10*/  BRA.U !UP1, `(.L_x_119) ;  /* 0x00000001093c7547 */ /* 0x000ff6000b800000 */
[----:B------:R-:W-:Y:S01]  /*6a20*/  UISETP.NE.U32.AND UP0, UPT, UR56, URZ, UPT ;  /* 0x000000ff3800728c */ /* 0x000fe2000bf05070 */
[----:B-1----:R-:W-:Y:S01]  /*6a30*/  HFMA2 R0, -RZ, RZ, 0, 5.9604644775390625e-08 ;  /* 0x00000001ff007431 */ /* 0x002fe200000001ff */
[----:B------:R-:W1:Y:S01]  /*6a40*/  LDCU.64 UR8, c[0x0][0x358] ;  /* 0x00006b00ff0877ac */ /* 0x000e620008000a00 */
[----:B------:R-:W-:Y:S01]  /*6a50*/  IMAD.MOV.U32 R80, RZ, RZ, 0x1 ;  /* 0x00000001ff507424 */ /* 0x000fe200078e00ff */
[----:B------:R-:W-:Y:S06]  /*6a60*/  UISETP.NE.AND.EX UP0, UPT, UR57, URZ, UPT, UP0 ;  /* 0x000000ff3900728c */ /* 0x000fec000bf05300 */
[----:B------:R-:W-:Y:S05]  /*6a70*/  PLOP3.LUT P3, PT, PT, PT, UP0, 0x80, 0x8 ;  /* 0x000000000008781c */ /* 0x000fea0003f6f008 */
[----:B------:R-:W2:Y:S01]  /*6a80*/  @UP0 LDCU.64 UR4, c[0x0][0x888] ;  /* 0x00011100ff0407ac */ /* 0x000ea20008000a00 */
[----:B------:R-:W-:Y:S07]  /*6a90*/  @UP0 UIMAD UR6, UR36, UR62, URZ ;  /* 0x0000003e240602a4 */ /* 0x000fee000f8e02ff */
[----:B------:R-:W-:Y:S01]  /*6aa0*/  @!P3 PRMT R80, R0, 0x7610, R80 ;  /* 0x000076100050b816 */ /* 0x000fe20000000050 */
[----:B--2---:R-:W-:Y:S06]  /*6ab0*/  @UP0 UIMAD.WIDE UR4, UR6, 0x4, UR4 ;  /* 0x00000004060408a5 */ /* 0x004fec000f8e0204 */
[----:B------:R-:W-:Y:S01]  /*6ac0*/  IMAD.U32 R2, RZ, RZ, UR4 ;  /* 0x00000004ff027e24 */ /* 0x000fe2000f8e00ff */
[----:B------:R-:W-:Y:S04]  /*6ad0*/  MOV R3, UR5 ;  /* 0x0000000500037c02 */ /* 0x000fe80008000f00 */
[----:B------:R-:W2:Y:S01]  /*6ae0*/  @!UP0 LDCU UR4, c[0x0][0x880] ;  /* 0x00011000ff0487ac */ /* 0x000ea20008000800 */
[----:B-1---5:R3:W5:Y:S02]  /*6af0*/  @P3 LDG.E R41, desc[UR8][R2.64] ;  /* 0x0000000802293981 */ /* 0x022764000c1e1900 */
[----:B--23--:R-:W-:Y:S02]  /*6b00*/  @!P3 IMAD.U32 R41, RZ, RZ, UR4 ;  /* 0x00000004ff29be24 */ /* 0x00cfe4000f8e00ff */
.L_x_119:
[----:B------:R-:W-:Y:S05]  /*6b10*/  @!P4 BRA `(.L_x_120) ;  /* 0x000000000024c947 */ /* 0x000fea0003800000 */
[----:B------:R-:W-:Y:S01]  /*6b20*/  ISETP.NE.U32.AND P3, PT, R76, RZ, PT ;  /* 0x000000ff4c00720c */ /* 0x000fe20003f65070 */
[----:B------:R-:W2:Y:S03]  /*6b30*/  LDCU.64 UR4, c[0x0][0x358] ;  /* 0x00006b00ff0477ac */ /* 0x000ea60008000a00 */
[----:B------:R-:W-:Y:S11]  /*6b40*/  ISETP.NE.AND.EX P3, PT, R77, RZ, PT, P3 ;  /* 0x000000ff4d00720c */ /* 0x000ff60003f65330 */
[----:B------:R-:W-:Y:S02]  /*6b50*/  @!UPT UIADD3 URZ, UPT, UPT, URZ, URZ, URZ ;  /* 0x000000fffffff290 */ /* 0x000fe4000fffe0ff */
[----:B------:R-:W3:Y:S01]  /*6b60*/  @P3 LDC.64 R2, c[0x0][0x8a8] ;  /* 0x00022a00ff023b82 */ /* 0x000ee20000000a00 */
[----:B-1----:R-:W-:Y:S04]  /*6b70*/  @P3 IMAD R0, R78, UR36, RZ ;  /* 0x000000244e003c24 */ /* 0x002fe8000f8e02ff */
[----:B---3--:R-:W-:Y:S05]  /*6b80*/  @P3 IMAD.WIDE R2, R0, 0x4, R2 ;  /* 0x0000000400023825 */ /* 0x008fea00078e0202 */
[----:B--2--5:R2:W5:Y:S02]  /*6b90*/  @P3 LDG.E R38, desc[UR4][R2.64] ;  /* 0x0000000402263981 */ /* 0x024564000c1e1900 */
[----:B--2---:R-:W3:Y:S02]  /*6ba0*/  @!P3 LDC R38, c[0x0][0x8a0] ;  /* 0x00022800ff26bb82 */ /* 0x004ee40000000800 */
.L_x_120:
[----:B-----5:R-:W-:Y:S01]  /*6bb0*/  FSETP.NEU.AND P3, PT, R41, RZ, PT ;  /* 0x000000ff2900720b */ /* 0x020fe20003f6d000 */
[----:B------:R-:W-:Y:S01]  /*6bc0*/  BSSY B1, `(.L_x_121) ;  /* 0x0000039000017945 */ /* 0x000fe20003800000 */
[----:B------:R-:W-:Y:S01]  /*6bd0*/  SEL R5, RZ, 0xffffffff, P2 ;  /* 0xffffffffff057807 */ /* 0x000fe20001000000 */
[----:B------:R-:W-:Y:S01]  /*6be0*/  IMAD.MOV.U32 R46, RZ, RZ, 0x1 ;  /* 0x00000001ff2e7424 */ /* 0x000fe200078e00ff */
[----:B------:R-:W-:Y:S01]  /*6bf0*/  @P1 LOP3.LUT P2, RZ, R80, 0xff, RZ, 0xc0, !PT ;  /* 0x000000ff50ff1812 */ /* 0x000fe2000784c0ff */
[C---:B------:R-:W-:Y:S01]  /*6c00*/  IMAD R39, R36.reuse, 0x80, R37 ;  /* 0x0000008024277824 */ /* 0x040fe200078e0225 */
[----:B-1----:R-:W-:Y:S01]  /*6c10*/  @P1 SEL R0, RZ, 0xffffffff, P3 ;  /* 0xffffffffff001807 */ /* 0x002fe20001800000 */
[----:B------:R-:W-:Y:S01]  /*6c20*/  IMAD R88, R95, -0x10, R93 ;  /* 0xfffffff05f587824 */ /* 0x000fe200078e025d */
[----:B------:R-:W-:Y:S01]  /*6c30*/  LOP3.LUT R91, R91, 0x1, RZ, 0x3c, !PT ;  /* 0x000000015b5b7812 */ /* 0x000fe200078e3cff */
[----:B------:R-:W-:Y:S01]  /*6c40*/  IMAD.MOV.U32 R47, RZ, RZ, RZ ;  /* 0x000000ffff2f7224 */ /* 0x000fe200078e00ff */
[----:B------:R-:W-:Y:S02]  /*6c50*/  @P0 SEL R0, R5, R0, !P2 ;  /* 0x0000000005000207 */ /* 0x000fe40005000000 */
[----:B------:R-:W-:Y:S02]  /*6c60*/  CS2R R74, SRZ ;  /* 0x00000000004a7805 */ /* 0x000fe4000001ff00 */
[----:B------:R-:W-:Y:S02]  /*6c70*/  LEA R98, R36, UR44, 0x3 ;  /* 0x0000002c24627c11 */ /* 0x000fe4000f8e18ff */
[----:B------:R-:W-:Y:S02]  /*6c80*/  CS2R R72, SRZ ;  /* 0x0000000000487805 */ /* 0x000fe4000001ff00 */
[----:B------:R-:W-:Y:S02]  /*6c90*/  @P1 LOP3.LUT R0, R0, 0x1, RZ, 0xc0, !PT ;  /* 0x0000000100001812 */ /* 0x000fe400078ec0ff */
[----:B------:R-:W-:Y:S02]  /*6ca0*/  CS2R R66, SRZ ;  /* 0x0000000000427805 */ /* 0x000fe4000001ff00 */
[----:B------:R-:W-:Y:S02]  /*6cb0*/  SHF.L.U32 R3, R90, 0x1f, RZ ;  /* 0x0000001f5a037819 */ /* 0x000fe400000006ff */
[----:B------:R-:W-:Y:S02]  /*6cc0*/  CS2R R64, SRZ ;  /* 0x0000000000407805 */ /* 0x000fe4000001ff00 */
[----:B------:R-:W-:Y:S02]  /*6cd0*/  ISETP.NE.U32.OR P5, PT, R0, 0x1, !P1 ;  /* 0x000000010000780c */ /* 0x000fe40004fa5470 */
[----:B------:R-:W-:Y:S02]  /*6ce0*/  CS2R R58, SRZ ;  /* 0x00000000003a7805 */ /* 0x000fe4000001ff00 */
[----:B------:R-:W-:Y:S02]  /*6cf0*/  PLOP3.LUT P2, PT, PT, PT, UP1, 0x80, 0x8 ;  /* 0x000000000008781c */ /* 0x000fe40003f4f018 */
[----:B------:R-:W-:Y:S02]  /*6d00*/  CS2R R56, SRZ ;  /* 0x0000000000387805 */ /* 0x000fe4000001ff00 */
[----:B------:R-:W-:Y:S02]  /*6d10*/  LOP3.LUT P4, R86, R80, 0xff, RZ, 0xc0, !PT ;  /* 0x000000ff50567812 */ /* 0x000fe4000788c0ff */
[----:B------:R-:W-:Y:S02]  /*6d20*/  CS2R R50, SRZ ;  /* 0x0000000000327805 */ /* 0x000fe4000001ff00 */
[----:B------:R-:W-:Y:S02]  /*6d30*/  SEL R0, RZ, 0xffffffff, P3 ;  /* 0xffffffffff007807 */ /* 0x000fe40001800000 */
[----:B------:R-:W-:Y:S02]  /*6d40*/  CS2R R48, SRZ ;  /* 0x0000000000307805 */ /* 0x000fe4000001ff00 */
[----:B------:R-:W-:Y:S02]  /*6d50*/  P2R R97, PR, RZ, 0x20 ;  /* 0x00000020ff617803 */ /* 0x000fe40000000000 */
[----:B------:R-:W-:Y:S02]  /*6d60*/  @P5 SHF.L.U32 R2, R91, 0x1f, RZ ;  /* 0x0000001f5b025819 */ /* 0x000fe400000006ff */
[----:B------:R-:W-:Y:S02]  /*6d70*/  @P2 SEL R0, R5, R0, !P4 ;  /* 0x0000000005002207 */ /* 0x000fe40006000000 */
[----:B------:R-:W1:Y:S02]  /*6d80*/  @P5 SYNCS.PHASECHK.TRANS64.TRYWAIT P1, [UR44+0x100], R2 ;  /* 0x00010002ff0055a7 */ /* 0x000e64000802112c */
[----:B------:R-:W-:Y:S04]  /*6d90*/  LOP3.LUT R0, R0, 0x1, RZ, 0xc0, !PT ;  /* 0x0000000100007812 */ /* 0x000fe800078ec0ff */
[----:B------:R-:W-:Y:S04]  /*6da0*/  ISETP.NE.U32.AND P2, PT, R0, 0x1, PT ;  /* 0x000000010000780c */ /* 0x000fe80003f45070 */
[----:B------:R-:W-:Y:S01]  /*6db0*/  P2R R60, PR, RZ, 0x4 ;  /* 0x00000004ff3c7803 */ /* 0x000fe20000000000 */
[----:B------:R2:W4:Y:S01]  /*6dc0*/  SYNCS.PHASECHK.TRANS64.TRYWAIT P0, [R98+URZ+0x170], R3 ;  /* 0x00017003620075a7 */ /* 0x00052200080011ff */
[----:B-1----:R-:W-:Y:S01]  /*6dd0*/  @P5 SEL R46, RZ, 0x1, !P1 ;  /* 0x00000001ff2e5807 */ /* 0x002fe20004800000 */
[----:B--2---:R-:W-:Y:S06]  /*6de0*/  @!P5 BRA `(.L_x_122) ;  /* 0x000000000058d947 */ /* 0x004fec0003800000 */
[----:B------:R-:W-:Y:S01]  /*6df0*/  IMAD.MOV.U32 R75, RZ, RZ, RZ ;  /* 0x000000ffff4b7224 */ /* 0x000fe200078e00ff */
[----:B------:R-:W-:Y:S01]  /*6e00*/  ISETP.NE.AND P1, PT, R46, RZ, PT ;  /* 0x000000ff2e00720c */ /* 0x000fe20003f25270 */
[----:B------:R-:W-:Y:S01]  /*6e10*/  BSSY B0, `(.L_x_123) ;  /* 0x000000c000007945 */ /* 0x000fe20003800000 */
[----:B------:R-:W-:Y:S02]  /*6e20*/  CS2R R50, SRZ ;  /* 0x0000000000327805 */ /* 0x000fe4000001ff00 */
[----:B------:R-:W-:Y:S02]  /*6e30*/  CS2R R48, SRZ ;  /* 0x0000000000307805 */ /* 0x000fe4000001ff00 */
[----:B------:R-:W-:Y:S02]  /*6e40*/  CS2R R58, SRZ ;  /* 0x00000000003a7805 */ /* 0x000fe4000001ff00 */
[----:B------:R-:W-:Y:S02]  /*6e50*/  CS2R R56, SRZ ;  /* 0x0000000000387805 */ /* 0x000fe4000001ff00 */
[----:B------:R-:W-:Y:S02]  /*6e60*/  CS2R R66, SRZ ;  /* 0x0000000000427805 */ /* 0x000fe4000001ff00 */
[----:B------:R-:W-:Y:S02]  /*6e70*/  CS2R R64, SRZ ;  /* 0x0000000000407805 */ /* 0x000fe4000001ff00 */
[----:B------:R-:W-:Y:S01]  /*6e80*/  CS2R R72, SRZ ;  /* 0x0000000000487805 */ /* 0x000fe2000001ff00 */
[----:B------:R-:W-:Y:S06]  /*6e90*/  @P1 BRA `(.L_x_124) ;  /* 0x00000000000c1947 */ /* 0x000fec0003800000 */
[----:B------:R-:W-:Y:S04]  /*6ea0*/  SHF.L.U32 R5, R91, 0x1f, RZ ;  /* 0x0000001f5b057819 */ /* 0x000fe800000006ff */
[----:B------:R-:W1:Y:S02]  /*6eb0*/  SYNCS.PHASECHK.TRANS64.TRYWAIT P1, [UR44+0x100], R5 ;  /* 0x00010005ff0075a7 */ /* 0x000e64000802112c */
[----:B-1----:R-:W-:Y:S05]  /*6ec0*/  @!P1 BRA `(.L_x_125) ;  /* 0x0000004000e89947 */ /* 0x002fea0003800000 */
.L_x_124:
[----:B------:R-:W-:Y:S05]  /*6ed0*/  BSYNC B0 ;  /* 0x0000000000007941 */ /* 0x000fea0003800000 */
.L_x_123:
[----:B------:R-:W-:Y:S01]  /*6ee0*/  ISETP.NE.AND P1, PT, R60, RZ, PT ;  /* 0x000000ff3c00720c */ /* 0x000fe20003f25270 */
[----:B------:R-:W-:Y:S11]  /*6ef0*/  HFMA2 R47, -RZ, RZ, 0, 5.9604644775390625e-08 ;  /* 0x00000001ff2f7431 */ /* 0x000ff600000001ff */
[----:B------:R-:W-:Y:S01]  /*6f00*/  @!UPT UIADD3 URZ, UPT, UPT, URZ, URZ, URZ ;  /* 0x000000fffffff290 */ /* 0x000fe2000fffe0ff */
[----:B------:R2:W1:Y:S04]  /*6f10*/  @P1 LDS.128 R48, [R94] ;  /* 0x000000005e301984 */ /* 0x0004680000000c00 */
[----:B------:R2:W1:Y:S04]  /*6f20*/  @P1 LDS.128 R56, [R93+0x10] ;  /* 0x000010005d381984 */ /* 0x0004680000000c00 */
[----:B------:R2:W1:Y:S04]  /*6f30*/  @P1 LDS.128 R64, [R92+0x20] ;  /* 0x000020005c401984 */ /* 0x0004680000000c00 */
[----:B------:R2:W1:Y:S02]  /*6f40*/  @P1 LDS.128 R72, [R88+0x30] ;  /* 0x0000300058481984 */ /* 0x0004640000000c00 */
.L_x_122:
[----:B------:R-:W-:Y:S05]  /*6f50*/  BSYNC B1 ;  /* 0x0000000000017941 */ /* 0x000fea0003800000 */
.L_x_121:
[----:B-1----:R-:W-:Y:S04]  /*6f60*/  SHF.R.U32.HI R0, RZ, 0x15, R39 ;  /* 0x00000015ff007819 */ /* 0x002fe80000011627 */
[----:B------:R-:W-:Y:S01]  /*6f70*/  LOP3.LUT P1, RZ, R0, 0x3, R81, 0x48, !PT ;  /* 0x0000000300ff7812 */ /* 0x000fe20007824851 */
[----:B------:R-:W-:Y:S01]  /*6f80*/  @!UPT UIADD3 URZ, UPT, UPT, URZ, URZ, URZ ;  /* 0x000000fffffff290 */ /* 0x000fe2000fffe0ff */
[----:B----4-:R-:W-:Y:S11]  /*6f90*/  @P0 BRA `(.L_x_126) ;  /* 0x0000000000080947 */ /* 0x010ff60003800000 */
[----:B------:R-:W1:Y:S02]  /*6fa0*/  SYNCS.PHASECHK.TRANS64.TRYWAIT P0, [R98+URZ+0x170], R3 ;  /* 0x00017003620075a7 */ /* 0x000e6400080011ff */
[----:B-1----:R-:W-:Y:S05]  /*6fb0*/  @!P0 BRA `(.L_x_127) ;  /* 0x0000004000c48947 */ /* 0x002fea0003800000 */
.L_x_126:
[----:B------:R-:W-:Y:S05]  /*6fc0*/  @!P1 BRA `(.L_x_128) ;  /* 0x0000000000409947 */ /* 0x000fea0003800000 */
[----:B------:R-:W4:Y:S01]  /*6fd0*/  LDCU.64 UR8, c[0x4][0x70] ;  /* 0x01000e00ff0877ac */ /* 0x000f220008000a00 */
[----:B-1----:R-:W-:Y:S01]  /*6fe0*/  MOV R3, 0x0 ;  /* 0x0000000000037802 */ /* 0x002fe20000000f00 */
[----:B------:R-:W-:Y:S02]  /*6ff0*/  HFMA2 R12, -RZ, RZ, 0, 5.9604644775390625e-08 ;  /* 0x00000001ff0c7431 */ /* 0x000fe400000001ff */
[----:B------:R-:W-:Y:S02]  /*7000*/  IMAD.MOV.U32 R8, RZ, RZ, 0x192 ;  /* 0x00000192ff087424 */ /* 0x000fe400078e00ff */
[----:B------:R-:W-:Y:S01]  /*7010*/  IMAD.MOV.U32 R13, RZ, RZ, RZ ;  /* 0x000000ffff0d7224 */ /* 0x000fe200078e00ff */
[----:B------:R-:W1:Y:S01]  /*7020*/  LDCU.64 UR6, c[0x4][0x78] ;  /* 0x01000f00ff0677ac */ /* 0x000e620008000a00 */
[----:B------:R-:W2:Y:S01]  /*7030*/  LDC.64 R2, c[0x4][R3] ;  /* 0x0100000003027b82 */ /* 0x000ea20000000a00 */
[----:B------:R-:W5:Y:S01]  /*7040*/  LDCU.64 UR4, c[0x4][0x10] ;  /* 0x01000200ff0477ac */ /* 0x000f620008000a00 */
[----:B----4-:R-:W-:Y:S01]  /*7050*/  MOV R5, UR9 ;  /* 0x0000000900057c02 */ /* 0x010fe20008000f00 */
[----:B------:R-:W-:Y:S01]  /*7060*/  IMAD.U32 R4, RZ, RZ, UR8 ;  /* 0x00000008ff047e24 */ /* 0x000fe2000f8e00ff */
[----:B-1----:R-:W-:Y:S01]  /*7070*/  MOV R7, UR7 ;  /* 0x0000000700077c02 */ /* 0x002fe20008000f00 */
[----:B------:R-:W-:Y:S01]  /*7080*/  IMAD.U32 R6, RZ, RZ, UR6 ;  /* 0x00000006ff067e24 */ /* 0x000fe2000f8e00ff */
[----:B-----5:R-:W-:Y:S01]  /*7090*/  MOV R11, UR5 ;  /* 0x00000005000b7c02 */ /* 0x020fe20008000f00 */
[----:B------:R-:W-:Y:S02]  /*70a0*/  IMAD.U32 R10, RZ, RZ, UR4 ;  /* 0x00000004ff0a7e24 */ /* 0x000fe4000f8e00ff */
[----:B------:R-:W-:Y:S07]  /*70b0*/  LEPC R20, `(.L_x_128) ;  /* 0x000000001014794e */ /* 0x000fee0000000000 */
[----:B--23--:R-:W-:Y:S05]  /*70c0*/  CALL.ABS.NOINC R2 ;  /* 0x0000000002007343 */ /* 0x00cfea0003c00000 */
.L_x_128:
[----:B------:R-:W-:Y:S05]  /*70d0*/  WARPSYNC.ALL ;  /* 0x0000000000007948 */ /* 0x000fea0003800000 */
[----:B------:R-:W-:Y:S01]  /*70e0*/  R2UR UR4, R39 ;  /* 0x00000000270472ca */ /* 0x000fe200000e0000 */
[--C-:B------:R-:W-:Y:S01]  /*70f0*/  HADD2.F32 R40, -RZ, R48.reuse.H0_H0 ;  /* 0x20000030ff287230 */ /* 0x100fe20000004100 */
[----:B------:R-:W-:Y:S01]  /*7100*/  ISETP.NE.AND P0, PT, R96, RZ, PT ;  /* 0x000000ff6000720c */ /* 0x000fe20003f05270 */
[----:B------:R-:W-:Y:S01]  /*7110*/  HADD2.F32 R43, -RZ, R48.H1_H1 ;  /* 0x30000030ff2b7230 */ /* 0x000fe20000004100 */
[----:B------:R-:W-:Y:S01]  /*7120*/  BSSY.RECONVERGENT B0, `(.L_x_129) ;  /* 0x0000086000007945 */ /* 0x000fe20003800200 */
[----:B------:R-:W-:Y:S02]  /*7130*/  HADD2.F32 R42, -RZ, R49.H0_H0 ;  /* 0x20000031ff2a7230 */ /* 0x000fe40000004100 */
[----:B------:R-:W-:Y:S02]  /*7140*/  HADD2.F32 R45, -RZ, R51.H0_H0 ;  /* 0x20000033ff2d7230 */ /* 0x000fe40000004100 */
[----:B------:R-:W-:Y:S04]  /*7150*/  HADD2.F32 R44, -RZ, R75.H1_H1 ;  /* 0x3000004bff2c7230 */ /* 0x000fe80000004100 */
[----:B------:R-:W3:Y:S02]  /*7160*/  LDTM.x32 R4, tmem[UR4] ;  /* 0x00000004000479ee */ /* 0x000ee400082c0000 */
[C---:B---3--:R-:W-:Y:S01]  /*7170*/  FMUL R0, R38.reuse, R4 ;  /* 0x0000000426007220 */ /* 0x048fe20000400000 */
[C---:B------:R-:W-:Y:S01]  /*7180*/  FMUL R2, R38.reuse, R5 ;  /* 0x0000000526027220 */ /* 0x040fe20000400000 */
[C---:B-1----:R-:W-:Y:S01]  /*7190*/  FMUL R3, R38.reuse, R6 ;  /* 0x0000000626037220 */ /* 0x042fe20000400000 */
[C---:B------:R-:W-:Y:S01]  /*71a0*/  FMUL R7, R38.reuse, R7 ;  /* 0x0000000726077220 */ /* 0x040fe20000400000 */
[C---:B------:R-:W-:Y:S01]  /*71b0*/  FFMA R0, R41.reuse, R40, R0 ;  /* 0x0000002829007223 */ /* 0x040fe20000000000 */
[----:B------:R-:W-:Y:S02]  /*71c0*/  HADD2.F32 R40, -RZ, R49.H1_H1 ;  /* 0x30000031ff287230 */ /* 0x000fe40000004100 */
[C---:B------:R-:W-:Y:S01]  /*71d0*/  FFMA R2, R41.reuse, R43, R2 ;  /* 0x0000002b29027223 */ /* 0x040fe20000000002 */
[C---:B------:R-:W-:Y:S01]  /*71e0*/  FFMA R3, R41.reuse, R42, R3 ;  /* 0x0000002a29037223 */ /* 0x040fe20000000003 */
[--C-:B------:R-:W-:Y:S02]  /*71f0*/  HADD2.F32 R43, -RZ, R50.reuse.H0_H0 ;  /* 0x20000032ff2b7230 */ /* 0x100fe40000004100 */
[----:B------:R-:W-:Y:S01]  /*7200*/  FMUL R4, R38, R8 ;  /* 0x0000000826047220 */ /* 0x000fe20000400000 */
[----:B------:R-:W-:Y:S01]  /*7210*/  HADD2.F32 R42, -RZ, R50.H1_H1 ;  /* 0x30000032ff2a7230 */ /* 0x000fe20000004100 */
[----:B------:R-:W-:Y:S01]  /*7220*/  F2FP.F16.F32.PACK_AB R52, R2, R0 ;  /* 0x000000000234723e */ /* 0x000fe200000000ff */
[C---:B------:R-:W-:Y:S01]  /*7230*/  FFMA R7, R41.reuse, R40, R7 ;  /* 0x0000002829077223 */ /* 0x040fe20000000007 */
[----:B------:R-:W-:Y:S01]  /*7240*/  FFMA R4, R41, R43, R4 ;  /* 0x0000002b29047223 */ /* 0x000fe20000000004 */
[C---:B------:R-:W-:Y:S01]  /*7250*/  FMUL R5, R38.reuse, R9 ;  /* 0x0000000926057220 */ /* 0x040fe20000400000 */
[C---:B------:R-:W-:Y:S01]  /*7260*/  FMUL R6, R38.reuse, R10 ;  /* 0x0000000a26067220 */ /* 0x040fe20000400000 */
[----:B------:R-:W-:Y:S01]  /*7270*/  HADD2.F32 R40, -RZ, R51.H1_H1 ;  /* 0x30000033ff287230 */ /* 0x000fe20000004100 */
[----:B------:R-:W-:Y:S01]  /*7280*/  F2FP.F16.F32.PACK_AB R53, R7, R3 ;  /* 0x000000030735723e */ /* 0x000fe200000000ff */
[C---:B------:R-:W-:Y:S01]  /*7290*/  FFMA R5, R41.reuse, R42, R5 ;  /* 0x0000002a29057223 */ /* 0x040fe20000000005 */
[----:B------:R-:W-:Y:S01]  /*72a0*/  FFMA R6, R41, R45, R6 ;  /* 0x0000002d29067223 */ /* 0x000fe20000000006 */
[C---:B------:R-:W-:Y:S01]  /*72b0*/  FMUL R11, R38.reuse, R11 ;  /* 0x0000000b260b7220 */ /* 0x040fe20000400000 */
[--C-:B------:R-:W-:Y:S02]  /*72c0*/  HADD2.F32 R43, -RZ, R56.reuse.H0_H0 ;  /* 0x20000038ff2b7230 */ /* 0x100fe40000004100 */
[C---:B------:R-:W-:Y:S01]  /*72d0*/  FMUL R8, R38.reuse, R12 ;  /* 0x0000000c26087220 */ /* 0x040fe20000400000 */
[----:B------:R-:W-:Y:S01]  /*72e0*/  F2FP.F16.F32.PACK_AB R54, R5, R4 ;  /* 0x000000040536723e */ /* 0x000fe200000000ff */
[C---:B------:R-:W-:Y:S01]  /*72f0*/  FFMA R11, R41.reuse, R40, R11 ;  /* 0x00000028290b7223 */ /* 0x040fe2000000000b */
[----:B------:R-:W-:Y:S02]  /*7300*/  HADD2.F32 R40, -RZ, R56.H1_H1 ;  /* 0x30000038ff287230 */ /* 0x000fe40000004100 */
[----:B------:R-:W-:Y:S01]  /*7310*/  FFMA R8, R41, R43, R8 ;  /* 0x0000002b29087223 */ /* 0x000fe20000000008 */
[C---:B------:R-:W-:Y:S01]  /*7320*/  FMUL R9, R38.reuse, R13 ;  /* 0x0000000d26097220 */ /* 0x040fe20000400000 */
[--C-:B------:R-:W-:Y:S01]  /*7330*/  HADD2.F32 R45, -RZ, R57.reuse.H0_H0 ;  /* 0x20000039ff2d7230 */ /* 0x100fe20000004100 */
[----:B------:R-:W-:Y:S01]  /*7340*/  F2FP.F16.F32.PACK_AB R55, R11, R6 ;  /* 0x000000060b37723e */ /* 0x000fe200000000ff */
[C---:B------:R-:W-:Y:S01]  /*7350*/  FMUL R10, R38.reuse, R14 ;  /* 0x0000000e260a7220 */ /* 0x040fe20000400000 */
[----:B------:R-:W-:Y:S02]  /*7360*/  HADD2.F32 R42, -RZ, R57.H1_H1 ;  /* 0x30000039ff2a7230 */ /* 0x000fe40000004100 */
[C---:B------:R-:W-:Y:S01]  /*7370*/  FFMA R9, R41.reuse, R40, R9 ;  /* 0x0000002829097223 */ /* 0x040fe20000000009 */
[C---:B------:R-:W-:Y:S01]  /*7380*/  FMUL R15, R38.reuse, R15 ;  /* 0x0000000f260f7220 */ /* 0x040fe20000400000 */
[----:B------:R1:W-:Y:S01]  /*7390*/  STS.128 [R94], R52 ;  /* 0x000000345e007388 */ /* 0x0003e20000000c00 */
[----:B------:R-:W-:Y:S01]  /*73a0*/  FFMA R10, R41, R45, R10 ;  /* 0x0000002d290a7223 */ /* 0x000fe2000000000a */
[--C-:B------:R-:W-:Y:S01]  /*73b0*/  HADD2.F32 R40, -RZ, R58.reuse.H0_H0 ;  /* 0x2000003aff287230 */ /* 0x100fe20000004100 */
[----:B------:R-:W-:Y:S01]  /*73c0*/  F2FP.F16.F32.PACK_AB R68, R9, R8 ;  /* 0x000000080944723e */ /* 0x000fe200000000ff */
[----:B------:R-:W-:Y:S01]  /*73d0*/  FFMA R15, R41, R42, R15 ;  /* 0x0000002a290f7223 */ /* 0x000fe2000000000f */
[C---:B------:R-:W-:Y:S01]  /*73e0*/  FMUL R12, R38.reuse, R16 ;  /* 0x00000010260c7220 */ /* 0x040fe20000400000 */
[----:B------:R-:W-:Y:S02]  /*73f0*/  HADD2.F32 R42, -RZ, R58.H1_H1 ;  /* 0x3000003aff2a7230 */ /* 0x000fe40000004100 */
[C---:B------:R-:W-:Y:S01]  /*7400*/  FMUL R13, R38.reuse, R17 ;  /* 0x00000011260d7220 */ /* 0x040fe20000400000 */
[--C-:B------:R-:W-:Y:S01]  /*7410*/  HADD2.F32 R43, -RZ, R59.reuse.H0_H0 ;  /* 0x2000003bff2b7230 */ /* 0x100fe20000004100 */
[----:B------:R-:W-:Y:S01]  /*7420*/  F2FP.F16.F32.PACK_AB R69, R15, R10 ;  /* 0x0000000a0f45723e */ /* 0x000fe200000000ff */
[C---:B------:R-:W-:Y:S01]  /*7430*/  FFMA R12, R41.reuse, R40, R12 ;  /* 0x00000028290c7223 */ /* 0x040fe2000000000c */
[C---:B------:R-:W-:Y:S01]  /*7440*/  FFMA R13, R41.reuse, R42, R13 ;  /* 0x0000002a290d7223 */ /* 0x040fe2000000000d */
[C---:B------:R-:W-:Y:S01]  /*7450*/  FMUL R14, R38.reuse, R18 ;  /* 0x00000012260e7220 */ /* 0x040fe20000400000 */
[----:B------:R-:W-:Y:S02]  /*7460*/  HADD2.F32 R40, -RZ, R59.H1_H1 ;  /* 0x3000003bff287230 */ /* 0x000fe40000004100 */
[C---:B------:R-:W-:Y:S01]  /*7470*/  FMUL R19, R38.reuse, R19 ;  /* 0x0000001326137220 */ /* 0x040fe20000400000 */
[C---:B------:R-:W-:Y:S01]  /*7480*/  FMUL R16, R38.reuse, R20 ;  /* 0x0000001426107220 */ /* 0x040fe20000400000 */
[C---:B------:R-:W-:Y:S01]  /*7490*/  FFMA R14, R41.reuse, R43, R14 ;  /* 0x0000002b290e7223 */ /* 0x040fe2000000000e */
[--C-:B------:R-:W-:Y:S02]  /*74a0*/  HADD2.F32 R43, -RZ, R64.reuse.H0_H0 ;  /* 0x20000040ff2b7230 */ /* 0x100fe40000004100 */
[C---:B------:R-:W-:Y:S01]  /*74b0*/  FFMA R19, R41.reuse, R40, R19 ;  /* 0x0000002829137223 */ /* 0x040fe20000000013 */
[----:B------:R-:W-:Y:S02]  /*74c0*/  HADD2.F32 R42, -RZ, R64.H1_H1 ;  /* 0x30000040ff2a7230 */ /* 0x000fe40000004100 */
[C---:B------:R-:W-:Y:S01]  /*74d0*/  FMUL R17, R38.reuse, R21 ;  /* 0x0000001526117220 */ /* 0x040fe20000400000 */
[--C-:B------:R-:W-:Y:S02]  /*74e0*/  HADD2.F32 R45, -RZ, R65.reuse.H0_H0 ;  /* 0x20000041ff2d7230 */ /* 0x100fe40000004100 */
[C---:B------:R-:W-:Y:S01]  /*74f0*/  FMUL R18, R38.reuse, R22 ;  /* 0x0000001626127220 */ /* 0x040fe20000400000 */
[----:B------:R-:W-:Y:S02]  /*7500*/  HADD2.F32 R40, -RZ, R65.H1_H1 ;  /* 0x30000041ff287230 */ /* 0x000fe40000004100 */
[C---:B------:R-:W-:Y:S01]  /*7510*/  FMUL R23, R38.reuse, R23 ;  /* 0x0000001726177220 */ /* 0x040fe20000400000 */
[C---:B------:R-:W-:Y:S01]  /*7520*/  FFMA R16, R41.reuse, R43, R16 ;  /* 0x0000002b29107223 */ /* 0x040fe20000000010 */
[C---:B------:R-:W-:Y:S01]  /*7530*/  FFMA R17, R41.reuse, R42, R17 ;  /* 0x0000002a29117223 */ /* 0x040fe20000000011 */
[C---:B------:R-:W-:Y:S01]  /*7540*/  FFMA R18, R41.reuse, R45, R18 ;  /* 0x0000002d29127223 */ /* 0x040fe20000000012 */
[C---:B------:R-:W-:Y:S01]  /*7550*/  FFMA R23, R41.reuse, R40, R23 ;  /* 0x0000002829177223 */ /* 0x040fe20000000017 */
[--C-:B------:R-:W-:Y:S02]  /*7560*/  HADD2.F32 R43, -RZ, R66.reuse.H0_H0 ;  /* 0x20000042ff2b7230 */ /* 0x100fe40000004100 */
[C---:B------:R-:W-:Y:S01]  /*7570*/  FMUL R20, R38.reuse, R24 ;  /* 0x0000001826147220 */ /* 0x040fe20000400000 */
        /* <DEDUP_REMOVED lines=9> */
[----:B------:R-:W-:Y:S01]  /*7610*/  FFMA R27, R41, R42, R27 ;  /* 0x0000002a291b7223 */ /* 0x000fe2000000001b */
[--C-:B------:R-:W-:Y:S02]  /*7620*/  HADD2.F32 R40, -RZ, R72.reuse.H0_H0 ;  /* 0x20000048ff287230 */ /* 0x100fe40000004100 */
[C---:B------:R-:W-:Y:S01]  /*7630*/  FMUL R24, R38.reuse, R28 ;  /* 0x0000001c26187220 */ /* 0x040fe20000400000 */
[----:B------:R-:W-:Y:S02]  /*7640*/  HADD2.F32 R42, -RZ, R72.H1_H1 ;  /* 0x30000048ff2a7230 */ /* 0x000fe40000004100 */
[C---:B------:R-:W-:Y:S01]  /*7650*/  FMUL R25, R38.reuse, R29 ;  /* 0x0000001d26197220 */ /* 0x040fe20000400000 */
[--C-:B------:R-:W-:Y:S02]  /*7660*/  HADD2.F32 R43, -RZ, R73.reuse.H0_H0 ;  /* 0x20000049ff2b7230 */ /* 0x100fe40000004100 */
[C---:B------:R-:W-:Y:S01]  /*7670*/  FMUL R26, R38.reuse, R30 ;  /* 0x0000001e261a7220 */ /* 0x040fe20000400000 */
[----:B------:R-:W-:Y:S01]  /*7680*/  F2FP.F16.F32.PACK_AB R70, R13, R12 ;  /* 0x0000000c0d46723e */ /* 0x000fe200000000ff */
[----:B------:R-:W-:Y:S01]  /*7690*/  FFMA R24, R41, R40, R24 ;  /* 0x0000002829187223 */ /* 0x000fe20000000018 */
[----:B------:R-:W-:Y:S01]  /*76a0*/  F2FP.F16.F32.PACK_AB R71, R19, R14 ;  /* 0x0000000e1347723e */ /* 0x000fe200000000ff */
[C---:B------:R-:W-:Y:S01]  /*76b0*/  FFMA R25, R41.reuse, R42, R25 ;  /* 0x0000002a29197223 */ /* 0x040fe20000000019 */
[C---:B------:R-:W-:Y:S01]  /*76c0*/  FFMA R26, R41.reuse, R43, R26 ;  /* 0x0000002b291a7223 */ /* 0x040fe2000000001a */
[----:B------:R-:W-:Y:S02]  /*76d0*/  HADD2.F32 R40, -RZ, R73.H1_H1 ;  /* 0x30000049ff287230 */ /* 0x000fe40000004100 */
[C---:B------:R-:W-:Y:S01]  /*76e0*/  FMUL R31, R38.reuse, R31 ;  /* 0x0000001f261f7220 */ /* 0x040fe20000400000 */
[----:B------:R1:W-:Y:S01]  /*76f0*/  STS.128 [R93+0x10], R68 ;  /* 0x000010445d007388 */ /* 0x0003e20000000c00 */
[--C-:B------:R-:W-:Y:S02]  /*7700*/  HADD2.F32 R43, -RZ, R74.reuse.H0_H0 ;  /* 0x2000004aff2b7230 */ /* 0x100fe40000004100 */
[C---:B------:R-:W-:Y:S01]  /*7710*/  FMUL R28, R38.reuse, R32 ;  /* 0x00000020261c7220 */ /* 0x040fe20000400000 */
[----:B------:R-:W-:Y:S02]  /*7720*/  HADD2.F32 R42, -RZ, R74.H1_H1 ;  /* 0x3000004aff2a7230 */ /* 0x000fe40000004100 */
[C---:B------:R-:W-:Y:S01]  /*7730*/  FMUL R29, R38.reuse, R33 ;  /* 0x00000021261d7220 */ /* 0x040fe20000400000 */
[----:B------:R-:W-:Y:S02]  /*7740*/  HADD2.F32 R45, -RZ, R75.H0_H0 ;  /* 0x2000004bff2d7230 */ /* 0x000fe40000004100 */
[C---:B------:R-:W-:Y:S01]  /*7750*/  FMUL R30, R38.reuse, R34 ;  /* 0x00000022261e7220 */ /* 0x040fe20000400000 */
[----:B------:R-:W-:Y:S01]  /*7760*/  FFMA R31, R41, R40, R31 ;  /* 0x00000028291f7223 */ /* 0x000fe2000000001f */
[----:B------:R-:W-:Y:S01]  /*7770*/  FMUL R35, R38, R35 ;  /* 0x0000002326237220 */ /* 0x000fe20000400000 */
[----:B------:R-:W-:Y:S01]  /*7780*/  F2FP.F16.F32.PACK_AB R100, R17, R16 ;  /* 0x000000101164723e */ /* 0x000fe200000000ff */
[----:B------:R-:W-:Y:S01]  /*7790*/  FFMA R28, R41, R43, R28 ;  /* 0x0000002b291c7223 */ /* 0x000fe2000000001c */
[----:B------:R-:W-:Y:S01]  /*77a0*/  F2FP.F16.F32.PACK_AB R101, R23, R18 ;  /* 0x000000121765723e */ /* 0x000fe200000000ff */
[----:B------:R-:W-:Y:S01]  /*77b0*/  FFMA R29, R41, R42, R29 ;  /* 0x0000002a291d7223 */ /* 0x000fe2000000001d */
[----:B------:R-:W-:Y:S01]  /*77c0*/  F2FP.F16.F32.PACK_AB R102, R21, R20 ;  /* 0x000000141566723e */ /* 0x000fe200000000ff */
[----:B------:R-:W-:Y:S01]  /*77d0*/  FFMA R30, R41, R45, R30 ;  /* 0x0000002d291e7223 */ /* 0x000fe2000000001e */
[----:B------:R-:W-:Y:S01]  /*77e0*/  F2FP.F16.F32.PACK_AB R103, R27, R22 ;  /* 0x000000161b67723e */ /* 0x000fe200000000ff */
[----:B------:R-:W-:Y:S01]  /*77f0*/  FFMA R35, R41, R44, R35 ;  /* 0x0000002c29237223 */ /* 0x000fe20000000023 */
[----:B------:R-:W-:Y:S02]  /*7800*/  F2FP.F16.F32.PACK_AB R104, R25, R24 ;  /* 0x000000181968723e */ /* 0x000fe400000000ff */
[----:B------:R-:W-:Y:S01]  /*7810*/  F2FP.F16.F32.PACK_AB R105, R31, R26 ;  /* 0x0000001a1f69723e */ /* 0x000fe200000000ff */
[----:B------:R1:W-:Y:S01]  /*7820*/  STS.128 [R92+0x20], R100 ;  /* 0x000020645c007388 */ /* 0x0003e20000000c00 */
[----:B------:R-:W-:Y:S02]  /*7830*/  F2FP.F16.F32.PACK_AB R106, R29, R28 ;  /* 0x0000001c1d6a723e */ /* 0x000fe400000000ff */
[----:B------:R-:W-:Y:S05]  /*7840*/  F2FP.F16.F32.PACK_AB R107, R35, R30 ;  /* 0x0000001e236b723e */ /* 0x000fea00000000ff */
[----:B------:R1:W-:Y:S01]  /*7850*/  STS.128 [R88+0x30], R104 ;  /* 0x0000306858007388 */ /* 0x0003e20000000c00 */
[----:B------:R-:W-:Y:S01]  /*7860*/  @!PT LDS RZ, [RZ] ;  /* 0x00000000fffff984 */ /* 0x000fe20000000800 */
[----:B------:R-:W-:Y:S01]  /*7870*/  @!PT LDS RZ, [RZ] ;  /* 0x00000000fffff984 */ /* 0x000fe20000000800 */
[----:B------:R-:W-:Y:S01]  /*7880*/  @!PT LDS RZ, [RZ] ;  /* 0x00000000fffff984 */ /* 0x000fe20000000800 */
[----:B------:R-:W-:Y:S01]  /*7890*/  @!PT LDS RZ, [RZ] ;  /* 0x00000000fffff984 */ /* 0x000fe20000000800 */
[----:B------:R3:W-:Y:S07]  /*78a0*/  MEMBAR.ALL.CTA ;  /* 0x0000000000007992 */ /* 0x0007ee0000008000 */
[----:B---3--:R-:W3:Y:S02]  /*78b0*/  FENCE.VIEW.ASYNC.S ;  /* 0x00000000000073c6 */ /* 0x008ee40000000000 */
[----:B---3--:R-:W-:Y:S06]  /*78c0*/  BAR.SYNC.DEFER_BLOCKING 0x1, 0x80 ;  /* 0x0042000000007b1d */ /* 0x008fec0000010000 */
[----:B------:R-:W-:Y:S05]  /*78d0*/  @P0 BRA `(.L_x_130) ;  /* 0x0000000000280947 */ /* 0x000fea0003800000 */
[----:B------:R-:W3:Y:S01]  /*78e0*/  LDCU.64 UR6, c[0x0][0x348] ;  /* 0x00006900ff0677ac */ /* 0x000ee20008000a00 */
[----:B------:R-:W-:Y:S01]  /*78f0*/  UIADD3 UR4, UPT, UPT, UR44, 0x400, URZ ;  /* 0x000004002c047890 */ /* 0x000fe2000fffe0ff */
[----:B------:R-:W-:Y:S05]  /*7900*/  UMOV UR51, UR36 ;  /* 0x0000002400337c82 */ /* 0x000fea0008000000 */
[----:B------:R-:W-:Y:S04]  /*7910*/  MOV R85, UR4 ;  /* 0x0000000400557c02 */ /* 0x000fe80008000f00 */
[----:B------:R-:W-:Y:S01]  /*7920*/  R2UR UR48, R85 ;  /* 0x00000000553072ca */ /* 0x000fe200000e0000 */
[----:B---3--:R-:W-:Y:S04]  /*7930*/  UIADD3 UR4, UP0, UPT, UR6, 0x680, URZ ;  /* 0x0000068006047890 */ /* 0x008fe8000ff1e0ff */
[----:B------:R-:W-:Y:S09]  /*7940*/  UIADD3.X UR5, UPT, UPT, URZ, UR7, URZ, UP0, !UPT ;  /* 0x00000007ff057290 */ /* 0x000ff200087fe4ff */
[----:B------:R3:W-:Y:S01]  /*7950*/  UTMASTG.3D [UR48], [UR4] ;  /* 0x00000030040073b5 */ /* 0x0007e20008010000 */
[----:B------:R0:W-:Y:S01]  /*7960*/  UTMACMDFLUSH ;  /* 0x00000000000079b7 */ /* 0x0001e20000000000 */
[----:B---3--:R-:W-:Y:S04]  /*7970*/  DEPBAR.LE SB0, 0x1 ;  /* 0x000080400000791a */ /* 0x008fe80000000000 */
.L_x_130:
[----:B------:R-:W-:Y:S05]  /*7980*/  BSYNC.RECONVERGENT B0 ;  /* 0x0000000000007941 */ /* 0x000fea0003800200 */
.L_x_129:
[----:B------:R-:W-:Y:S01]  /*7990*/  BAR.SYNC.DEFER_BLOCKING 0x1, 0x80 ;  /* 0x0042000000007b1d */ /* 0x000fe20000010000 */
[----:B------:R-:W-:Y:S01]  /*79a0*/  ISETP.NE.AND P1, PT, R97, RZ, PT ;  /* 0x000000ff6100720c */ /* 0x000fe20003f25270 */
[----:B------:R-:W-:Y:S01]  /*79b0*/  UISETP.NE.AND UP0, UPT, UR47, URZ, UPT ;  /* 0x000000ff2f00728c */ /* 0x000fe2000bf05270 */
[----:B------:R-:W-:Y:S11]  /*79c0*/  LEA R3, R47, UR44, 0x3 ;  /* 0x0000002c2f037c11 */ /* 0x000ff6000f8e18ff */
[----:B------:R-:W-:Y:S01]  /*79d0*/  @P1 SHF.L.U32 R4, R91, 0x1f, RZ ;  /* 0x0000001f5b041819 */ /* 0x000fe200000006ff */
[----:B------:R-:W-:Y:S06]  /*79e0*/  BRA.U !UP0, `(.L_x_131) ;  /* 0x0000000108247547 */ /* 0x000fec000b800000 */
[----:B------:R-:W3:Y:S01]  /*79f0*/  S2R R0, SR_CgaCtaId ;  /* 0x0000000000007919 */ /* 0x000ee20000008800 */
[----:B------:R-:W-:Y:S01]  /*7a00*/  IMAD.U32 R2, RZ, RZ, UR46 ;  /* 0x0000002eff027e24 */ /* 0x000fe2000f8e00ff */
[----:B------:R-:W-:Y:S04]  /*7a10*/  UIADD3 UR4, UPT, UPT, UR46, 0x1, URZ ;  /* 0x000000012e047890 */ /* 0x000fe8000fffe0ff */
[----:B------:R-:W-:Y:S01]  /*7a20*/  @P1 LEA R2, R2, UR44, 0x3 ;  /* 0x0000002c02021c11 */ /* 0x000fe2000f8e18ff */
[----:B------:R-:W-:Y:S04]  /*7a30*/  UISETP.NE.AND UP0, UPT, UR4, 0x4, UPT ;  /* 0x000000040400788c */ /* 0x000fe8000bf05270 */
[----:B------:R-:W-:Y:S01]  /*7a40*/  @P1 VIADD R5, R2, 0x120 ;  /* 0x0000012002051836 */ /* 0x000fe20000000000 */
[----:B------:R-:W-:Y:S04]  /*7a50*/  USEL UR46, UR4, URZ, UP0 ;  /* 0x000000ff042e7287 */ /* 0x000fe80008000000 */
[----:B---3--:R-:W-:Y:S04]  /*7a60*/  @P1 PRMT R0, R0, 0x654, R5 ;  /* 0x0000065400001816 */ /* 0x008fe80000000005 */
[----:B------:R3:W-:Y:S04]  /*7a70*/  @P1 SYNCS.ARRIVE.TRANS64.RED.A1T0 RZ, [R0+URZ], RZ ;  /* 0x000000ff00ff19a7 */ /* 0x0007e800081004ff */
.L_x_131:
[----:B------:R-:W4:Y:S01]  /*7a80*/  @P1 SYNCS.PHASECHK.TRANS64.TRYWAIT P0, [R3+URZ+0x100], R4 ;  /* 0x00010004030015a7 */ /* 0x000f2200080011ff */
[----:B------:R-:W-:Y:S01]  /*7a90*/  BSSY B1, `(.L_x_132) ;  /* 0x0000016000017945 */ /* 0x000fe20003800000 */
[----:B----4-:R-:W-:Y:S03]  /*7aa0*/  @P1 SEL R46, RZ, 0x1, !P0 ;  /* 0x00000001ff2e1807 */ /* 0x010fe60004000000 */
[----:B------:R-:W-:Y:S05]  /*7ab0*/  @!P1 BRA `(.L_x_133) ;  /* 0x00000000004c9947 */ /* 0x000fea0003800000 */
[----:B------:R-:W-:Y:S01]  /*7ac0*/  ISETP.NE.AND P0, PT, R46, RZ, PT ;  /* 0x000000ff2e00720c */ /* 0x000fe20003f05270 */
[----:B------:R-:W-:Y:S01]  /*7ad0*/  BSSY B0, `(.L_x_134) ;  /* 0x000000b000007945 */ /* 0x000fe20003800000 */
[----:B------:R-:W-:Y:S11]  /*7ae0*/  ISETP.NE.AND P1, PT, R60, RZ, PT ;  /* 0x000000ff3c00720c */ /* 0x000ff60003f25270 */
[----:B------:R-:W-:Y:S02]  /*7af0*/  @!UPT UIADD3 URZ, UPT, UPT, URZ, URZ, URZ ;  /* 0x000000fffffff290 */ /* 0x000fe4000fffe0ff */
[C---:B------:R-:W-:Y:S01]  /*7b00*/  @P1 IMAD R6, R47.reuse, 0x2000, R94 ;  /* 0x000020002f061824 */ /* 0x040fe200078e025e */
[C---:B------:R-:W-:Y:S01]  /*7b10*/  @P1 LEA R4, R47.reuse, R92, 0xd ;  /* 0x0000005c2f041211 */ /* 0x040fe200078e68ff */
[C---:B------:R-:W-:Y:S02]  /*7b20*/  @P1 IMAD R5, R47.reuse, 0x2000, R93 ;  /* 0x000020002f051824 */ /* 0x040fe400078e025d */
[----:B------:R-:W-:Y:S01]  /*7b30*/  @P1 IMAD R2, R47, 0x2000, R88 ;  /* 0x000020002f021824 */ /* 0x000fe200078e0258 */
[----:B------:R-:W-:Y:S06]  /*7b40*/  @P0 BRA `(.L_x_135) ;  /* 0x00000000000c0947 */ /* 0x000fec0003800000 */
[----:B---3--:R-:W-:Y:S04]  /*7b50*/  SHF.L.U32 R0, R91, 0x1f, RZ ;  /* 0x0000001f5b007819 */ /* 0x008fe800000006ff */
[----:B------:R-:W3:Y:S02]  /*7b60*/  SYNCS.PHASECHK.TRANS64.TRYWAIT P0, [R3+URZ+0x100], R0 ;  /* 0x00010000030075a7 */ /* 0x000ee400080011ff */
[----:B---3--:R-:W-:Y:S05]  /*7b70*/  @!P0 BRA `(.L_x_136) ;  /* 0x0000003400e88947 */ /* 0x008fea0003800000 */
.L_x_135:
[----:B------:R-:W-:Y:S05]  /*7b80*/  BSYNC B0 ;  /* 0x0000000000007941 */ /* 0x000fea0003800000 */
.L_x_134:
[----:B------:R-:W-:Y:S02]  /*7b90*/  ISETP.NE.AND P0, PT, R60, RZ, PT ;  /* 0x000000ff3c00720c */ /* 0x000fe40003f05270 */
[----:B------:R-:W-:Y:S11]  /*7ba0*/  IADD3 R47, PT, PT, R47, 0x1, RZ ;  /* 0x000000012f2f7810 */ /* 0x000ff60007ffe0ff */
[----:B------:R4:W1:Y:S04]  /*7bb0*/  @P0 LDS.128 R48, [R6] ;  /* 0x0000000006300984 */ /* 0x0008680000000c00 */
[----:B------:R4:W1:Y:S04]  /*7bc0*/  @P0 LDS.128 R56, [R5+0x10] ;  /* 0x0000100005380984 */ /* 0x0008680000000c00 */
[----:B------:R4:W1:Y:S04]  /*7bd0*/  @P0 LDS.128 R64, [R4+0x20] ;  /* 0x0000200004400984 */ /* 0x0008680000000c00 */
[----:B------:R4:W1:Y:S02]  /*7be0*/  @P0 LDS.128 R72, [R2+0x30] ;  /* 0x0000300002480984 */ /* 0x0008640000000c00 */
.L_x_133:
[----:B------:R-:W-:Y:S05]  /*7bf0*/  BSYNC B1 ;  /* 0x0000000000017941 */ /* 0x000fea0003800000 */
.L_x_132:
[----:B---3--:R-:W-:Y:S05]  /*7c00*/  VIADD R0, R39, 0x20 ;  /* 0x0000002027007836 */ /* 0x008fea0000000000 */
[----:B------:R-:W-:Y:S04]  /*7c10*/  SHF.R.U32.HI R0, RZ, 0x15, R0 ;  /* 0x00000015ff007819 */ /* 0x000fe80000011600 */
[----:B------:R-:W-:Y:S11]  /*7c20*/  LOP3.LUT P0, RZ, R0, 0x3, R81, 0x48, !PT ;  /* 0x0000000300ff7812 */ /* 0x000ff60007804851 */
[----:B------:R-:W-:Y:S02]  /*7c30*/  @!UPT UIADD3 URZ, UPT, UPT, URZ, URZ, URZ ;  /* 0x000000fffffff290 */ /* 0x000fe4000fffe0ff */
[----:B------:R-:W-:Y:S05]  /*7c40*/  @!P0 BRA `(.L_x_137) ;  /* 0x0000000000408947 */ /* 0x000fea0003800000 */
[----:B------:R-:W3:Y:S01]  /*7c50*/  LDCU.64 UR8, c[0x4][0x70] ;  /* 0x01000e00ff0877ac */ /* 0x000ee20008000a00 */
[----:B------:R-:W-:Y:S01]  /*7c60*/  MOV R3, 0x0 ;  /* 0x0000000000037802 */ /* 0x000fe20000000f00 */
[----:B------:R-:W-:Y:S02]  /*7c70*/  HFMA2 R12, -RZ, RZ, 0, 5.9604644775390625e-08 ;  /* 0x00000001ff0c7431 */ /* 0x000fe400000001ff */
[----:B------:R-:W-:Y:S02]  /*7c80*/  IMAD.MOV.U32 R8, RZ, RZ, 0x192 ;  /* 0x00000192ff087424 */ /* 0x000fe400078e00ff */
[----:B------:R-:W-:Y:S01]  /*7c90*/  IMAD.MOV.U32 R13, RZ, RZ, RZ ;  /* 0x000000ffff0d7224 */ /* 0x000fe200078e00ff */
[----:B------:R-:W5:Y:S01]  /*7ca0*/  LDCU.64 UR6, c[0x4][0x78] ;  /* 0x01000f00ff0677ac */ /* 0x000f620008000a00 */
[----:B----4-:R-:W4:Y:S01]  /*7cb0*/  LDC.64 R2, c[0x4][R3] ;  /* 0x0100000003027b82 */ /* 0x010f220000000a00 */
[----:B------:R-:W2:Y:S01]  /*7cc0*/  LDCU.64 UR4, c[0x4][0x10] ;  /* 0x01000200ff0477ac */ /* 0x000ea20008000a00 */
[----:B---3--:R-:W-:Y:S01]  /*7cd0*/  MOV R5, UR9 ;  /* 0x0000000900057c02 */ /* 0x008fe20008000f00 */
[----:B------:R-:W-:Y:S01]  /*7ce0*/  IMAD.U32 R4, RZ, RZ, UR8 ;  /* 0x00000008ff047e24 */ /* 0x000fe2000f8e00ff */
[----:B-----5:R-:W-:Y:S01]  /*7cf0*/  MOV R7, UR7 ;  /* 0x0000000700077c02 */ /* 0x020fe20008000f00 */
[----:B------:R-:W-:Y:S01]  /*7d00*/  IMAD.U32 R6, RZ, RZ, UR6 ;  /* 0x00000006ff067e24 */ /* 0x000fe2000f8e00ff */
[----:B--2---:R-:W-:Y:S01]  /*7d10*/  MOV R11, UR5 ;  /* 0x00000005000b7c02 */ /* 0x004fe20008000f00 */
[----:B------:R-:W-:Y:S02]  /*7d20*/  IMAD.U32 R10, RZ, RZ, UR4 ;  /* 0x00000004ff0a7e24 */ /* 0x000fe4000f8e00ff */
[----:B------:R-:W-:Y:S07]  /*7d30*/  LEPC R20, `(.L_x_137) ;  /* 0x000000001014794e */ /* 0x000fee0000000000 */
[----:B-1--4-:R-:W-:Y:S05]  /*7d40*/  CALL.ABS.NOINC R2 ;  /* 0x0000000002007343 */ /* 0x012fea0003c00000 */
.L_x_137:
[----:B------:R-:W-:Y:S05]  /*7d50*/  WARPSYNC.ALL ;  /* 0x0000000000007948 */ /* 0x000fea0003800000 */
[----:B------:R-:W-:Y:S01]  /*7d60*/  R2UR UR4, R39 ;  /* 0x00000000270472ca */ /* 0x000fe200000e0000 */
[--C-:B-1----:R-:W-:Y:S01]  /*7d70*/  HADD2.F32 R40, -RZ, R48.reuse.H0_H0 ;  /* 0x20000030ff287230 */ /* 0x102fe20000004100 */
[----:B------:R-:W1:Y:S01]  /*7d80*/  S2R R99, SR_CgaCtaId ;  /* 0x0000000000637919 */ /* 0x000e620000008800 */
[----:B------:R-:W-:Y:S01]  /*7d90*/  HADD2.F32 R43, -RZ, R48.H1_H1 ;  /* 0x30000030ff2b7230 */ /* 0x000fe20000004100 */
[----:B------:R-:W-:Y:S01]  /*7da0*/  ISETP.NE.AND P6, PT, R97, RZ, PT ;  /* 0x000000ff6100720c */ /* 0x000fe20003fc5270 */
[----:B------:R-:W-:Y:S01]  /*7db0*/  HADD2.F32 R42, -RZ, R49.H1_H1 ;  /* 0x30000031ff2a7230 */ /* 0x000fe20000004100 */
[----:B------:R-:W-:Y:S01]  /*7dc0*/  ISETP.NE.AND P0, PT, R96, RZ, PT ;  /* 0x000000ff6000720c */ /* 0x000fe20003f05270 */
[--C-:B------:R-:W-:Y:S01]  /*7dd0*/  HADD2.F32 R44, -RZ, R50.reuse.H1_H1 ;  /* 0x30000032ff2c7230 */ /* 0x100fe20000004100 */
[----:B------:R-:W-:Y:S01]  /*7de0*/  MOV R61, UR46 ;  /* 0x0000002e003d7c02 */ /* 0x000fe20008000f00 */
[----:B------:R-:W-:Y:S01]  /*7df0*/  HADD2.F32 R45, -RZ, R59.H0_H0 ;  /* 0x2000003bff2d7230 */ /* 0x000fe20000004100 */
[----:B------:R-:W-:Y:S01]  /*7e00*/  BSSY.RECONVERGENT B0, `(.L_x_138) ;  /* 0x0000088000007945 */ /* 0x000fe20003800200 */
[----:B------:R-:W-:Y:S02]  /*7e10*/  LEA R62, R47, UR44, 0x3 ;  /* 0x0000002c2f3e7c11 */ /* 0x000fe4000f8e18ff */
[----:B----4-:R-:W3:Y:S04]  /*7e20*/  LDTM.x32 R4, tmem[UR4+0x20] ;  /* 0x00002004000479ee */ /* 0x010ee800082c0000 */
[----:B------:R-:W-:Y:S04]  /*7e30*/  @P6 LEA R61, R61, UR44, 0x3 ;  /* 0x0000002c3d3d6c11 */ /* 0x000fe8000f8e18ff */
[----:B------:R-:W-:Y:S02]  /*7e40*/  @P6 IADD3 R104, PT, PT, R61, 0x120, RZ ;  /* 0x000001203d686810 */ /* 0x000fe40007ffe0ff */
[----:B------:R-:W-:Y:S01]  /*7e50*/  @P6 SHF.L.U32 R61, R91, 0x1f, RZ ;  /* 0x0000001f5b3d6819 */ /* 0x000fe200000006ff */
[C---:B---3--:R-:W-:Y:S01]  /*7e60*/  FMUL R0, R38.reuse, R4 ;  /* 0x0000000426007220 */ /* 0x048fe20000400000 */
[C---:B------:R-:W-:Y:S01]  /*7e70*/  FMUL R2, R38.reuse, R5 ;  /* 0x0000000526027220 */ /* 0x040fe20000400000 */
[C---:B------:R-:W-:Y:S01]  /*7e80*/  FMUL R3, R38.reuse, R6 ;  /* 0x0000000626037220 */ /* 0x040fe20000400000 */
[C---:B------:R-:W-:Y:S01]  /*7e90*/  FMUL R7, R38.reuse, R7 ;  /* 0x0000000726077220 */ /* 0x040fe20000400000 */
[C---:B------:R-:W-:Y:S01]  /*7ea0*/  FFMA R0, R41.reuse, R40, R0 ;  /* 0x0000002829007223 */ /* 0x040fe20000000000 */
[----:B------:R-:W-:Y:S02]  /*7eb0*/  HADD2.F32 R40, -RZ, R49.H0_H0 ;  /* 0x20000031ff287230 */ /* 0x000fe40000004100 */
[C---:B------:R-:W-:Y:S01]  /*7ec0*/  FFMA R2, R41.reuse, R43, R2 ;  /* 0x0000002b29027223 */ /* 0x040fe20000000002 */
[C---:B------:R-:W-:Y:S01]  /*7ed0*/  FMUL R4, R38.reuse, R8 ;  /* 0x0000000826047220 */ /* 0x040fe20000400000 */
[--C-:B------:R-:W-:Y:S02]  /*7ee0*/  HADD2.F32 R43, -RZ, R51.reuse.H0_H0 ;  /* 0x20000033ff2b7230 */ /* 0x100fe40000004100 */
[----:B------:R-:W-:Y:S01]  /*7ef0*/  FMUL R5, R38, R9 ;  /* 0x0000000926057220 */ /* 0x000fe20000400000 */
[C---:B------:R-:W-:Y:S01]  /*7f00*/  FFMA R3, R41.reuse, R40, R3 ;  /* 0x0000002829037223 */ /* 0x040fe20000000003 */
[----:B------:R-:W-:Y:S01]  /*7f10*/  HADD2.F32 R40, -RZ, R50.H0_H0 ;  /* 0x20000032ff287230 */ /* 0x000fe20000004100 */
[----:B------:R-:W-:Y:S01]  /*7f20*/  F2FP.F16.F32.PACK_AB R52, R2, R0 ;  /* 0x000000000234723e */ /* 0x000fe200000000ff */
[C---:B------:R-:W-:Y:S01]  /*7f30*/  FFMA R7, R41.reuse, R42, R7 ;  /* 0x0000002a29077223 */ /* 0x040fe20000000007 */
[----:B------:R-:W-:Y:S02]  /*7f40*/  HADD2.F32 R42, -RZ, R51.H1_H1 ;  /* 0x30000033ff2a7230 */ /* 0x000fe40000004100 */
[C---:B------:R-:W-:Y:S01]  /*7f50*/  FMUL R6, R38.reuse, R10 ;  /* 0x0000000a26067220 */ /* 0x040fe20000400000 */
[C---:B------:R-:W-:Y:S01]  /*7f60*/  FFMA R4, R41.reuse, R40, R4 ;  /* 0x0000002829047223 */ /* 0x040fe20000000004 */
[----:B------:R-:W-:Y:S01]  /*7f70*/  FFMA R5, R41, R44, R5 ;  /* 0x0000002c29057223 */ /* 0x000fe20000000005 */
[----:B------:R-:W-:Y:S01]  /*7f80*/  F2FP.F16.F32.PACK_AB R53, R7, R3 ;  /* 0x000000030735723e */ /* 0x000fe200000000ff */
[----:B------:R-:W-:Y:S01]  /*7f90*/  FFMA R6, R41, R43, R6 ;  /* 0x0000002b29067223 */ /* 0x000fe20000000006 */
[C---:B------:R-:W-:Y:S01]  /*7fa0*/  FMUL R11, R38.reuse, R11 ;  /* 0x0000000b260b7220 */ /* 0x040fe20000400000 */
[--C-:B------:R-:W-:Y:S01]  /*7fb0*/  HADD2.F32 R40, -RZ, R56.reuse.H0_H0 ;  /* 0x20000038ff287230 */ /* 0x100fe20000004100 */
[----:B------:R-:W-:Y:S01]  /*7fc0*/  F2FP.F16.F32.PACK_AB R54, R5, R4 ;  /* 0x000000040536723e */ /* 0x000fe200000000ff */
[C---:B------:R-:W-:Y:S01]  /*7fd0*/  FMUL R8, R38.reuse, R12 ;  /* 0x0000000c26087220 */ /* 0x040fe20000400000 */
[C---:B------:R-:W-:Y:S01]  /*7fe0*/  FFMA R11, R41.reuse, R42, R11 ;  /* 0x0000002a290b7223 */ /* 0x040fe2000000000b */
[----:B------:R-:W-:Y:S02]  /*7ff0*/  HADD2.F32 R42, -RZ, R56.H1_H1 ;  /* 0x30000038ff2a7230 */ /* 0x000fe40000004100 */
[C---:B------:R-:W-:Y:S01]  /*8000*/  FMUL R9, R38.reuse, R13 ;  /* 0x0000000d26097220 */ /* 0x040fe20000400000 */
[--C-:B------:R-:W-:Y:S02]  /*8010*/  HADD2.F32 R43, -RZ, R57.reuse.H0_H0 ;  /* 0x20000039ff2b7230 */ /* 0x100fe40000004100 */
[----:B------:R-:W-:Y:S01]  /*8020*/  FFMA R8, R41, R40, R8 ;  /* 0x0000002829087223 */ /* 0x000fe20000000008 */
[----:B------:R-:W-:Y:S01]  /*8030*/  F2FP.F16.F32.PACK_AB R55, R11, R6 ;  /* 0x000000060b37723e */ /* 0x000fe200000000ff */
[----:B------:R-:W-:Y:S01]  /*8040*/  FFMA R9, R41, R42, R9 ;  /* 0x0000002a29097223 */ /* 0x000fe20000000009 */
[C---:B------:R-:W-:Y:S01]  /*8050*/  FMUL R10, R38.reuse, R14 ;  /* 0x0000000e260a7220 */ /* 0x040fe20000400000 */
[----:B------:R-:W-:Y:S02]  /*8060*/  HADD2.F32 R40, -RZ, R57.H1_H1 ;  /* 0x30000039ff287230 */ /* 0x000fe40000004100 */
[C---:B------:R-:W-:Y:S01]  /*8070*/  FMUL R15, R38.reuse, R15 ;  /* 0x0000000f260f7220 */ /* 0x040fe20000400000 */
[----:B------:R3:W-:Y:S01]  /*8080*/  STS.128 [R94+0x2000], R52 ;  /* 0x002000345e007388 */ /* 0x0007e20000000c00 */
[----:B------:R-:W-:Y:S01]  /*8090*/  F2FP.F16.F32.PACK_AB R68, R9, R8 ;  /* 0x000000080944723e */ /* 0x000fe200000000ff */
[C---:B------:R-:W-:Y:S01]  /*80a0*/  FFMA R10, R41.reuse, R43, R10 ;  /* 0x0000002b290a7223 */ /* 0x040fe2000000000a */
[--C-:B------:R-:W-:Y:S02]  /*80b0*/  HADD2.F32 R43, -RZ, R58.reuse.H0_H0 ;  /* 0x2000003aff2b7230 */ /* 0x100fe40000004100 */
[----:B------:R-:W-:Y:S01]  /*80c0*/  FFMA R15, R41, R40, R15 ;  /* 0x00000028290f7223 */ /* 0x000fe2000000000f */
[C---:B------:R-:W-:Y:S01]  /*80d0*/  FMUL R12, R38.reuse, R16 ;  /* 0x00000010260c7220 */ /* 0x040fe20000400000 */
[----:B------:R-:W-:Y:S02]  /*80e0*/  HADD2.F32 R42, -RZ, R58.H1_H1 ;  /* 0x3000003aff2a7230 */ /* 0x000fe40000004100 */
[C---:B------:R-:W-:Y:S01]  /*80f0*/  FMUL R13, R38.reuse, R17 ;  /* 0x00000011260d7220 */ /* 0x040fe20000400000 */
[C---:B------:R-:W-:Y:S01]  /*8100*/  FMUL R14, R38.reuse, R18 ;  /* 0x00000012260e7220 */ /* 0x040fe20000400000 */
[----:B------:R-:W-:Y:S01]  /*8110*/  F2FP.F16.F32.PACK_AB R69, R15, R10 ;  /* 0x0000000a0f45723e */ /* 0x000fe200000000ff */
[C---:B------:R-:W-:Y:S01]  /*8120*/  FFMA R12, R41.reuse, R43, R12 ;  /* 0x0000002b290c7223 */ /* 0x040fe2000000000c */
[----:B------:R-:W-:Y:S02]  /*8130*/  HADD2.F32 R40, -RZ, R59.H1_H1 ;  /* 0x3000003bff287230 */ /* 0x000fe40000004100 */
[C---:B------:R-:W-:Y:S01]  /*8140*/  FFMA R13, R41.reuse, R42, R13 ;  /* 0x0000002a290d7223 */ /* 0x040fe2000000000d */
[C---:B------:R-:W-:Y:S01]  /*8150*/  FMUL R19, R38.reuse, R19 ;  /* 0x0000001326137220 */ /* 0x040fe20000400000 */
[--C-:B------:R-:W-:Y:S02]  /*8160*/  HADD2.F32 R43, -RZ, R64.reuse.H0_H0 ;  /* 0x20000040ff2b7230 */ /* 0x100fe40000004100 */
[C---:B------:R-:W-:Y:S01]  /*8170*/  FMUL R16, R38.reuse, R20 ;  /* 0x0000001426107220 */ /* 0x040fe20000400000 */
[----:B------:R-:W-:Y:S02]  /*8180*/  HADD2.F32 R42, -RZ, R64.H1_H1 ;  /* 0x30000040ff2a7230 */ /* 0x000fe40000004100 */
[C---:B------:R-:W-:Y:S01]  /*8190*/  FMUL R17, R38.reuse, R21 ;  /* 0x0000001526117220 */ /* 0x040fe20000400000 */
[C---:B------:R-:W-:Y:S01]  /*81a0*/  FFMA R14, R41.reuse, R45, R14 ;  /* 0x0000002d290e7223 */ /* 0x040fe2000000000e */
[C---:B------:R-:W-:Y:S01]  /*81b0*/  FFMA R19, R41.reuse, R40, R19 ;  /* 0x0000002829137223 */ /* 0x040fe20000000013 */
[--C-:B------:R-:W-:Y:S02]  /*81c0*/  HADD2.F32 R45, -RZ, R65.reuse.H0_H0 ;  /* 0x20000041ff2d7230 */ /* 0x100fe40000004100 */
[C---:B------:R-:W-:Y:S01]  /*81d0*/  FFMA R16, R41.reuse, R43, R16 ;  /* 0x0000002b29107223 */ /* 0x040fe20000000010 */
[C---:B------:R-:W-:Y:S01]  /*81e0*/  FMUL R18, R38.reuse, R22 ;  /* 0x0000001626127220 */ /* 0x040fe20000400000 */
[----:B------:R-:W-:Y:S02]  /*81f0*/  HADD2.F32 R40, -RZ, R65.H1_H1 ;  /* 0x30000041ff287230 */ /* 0x000fe40000004100 */
[C---:B------:R-:W-:Y:S01]  /*8200*/  FFMA R17, R41.reuse, R42, R17 ;  /* 0x0000002a29117223 */ /* 0x040fe20000000011 */
[C---:B------:R-:W-:Y:S01]  /*8210*/  FMUL R23, R38.reuse, R23 ;  /* 0x0000001726177220 */ /* 0x040fe20000400000 */
[--C-:B------:R-:W-:Y:S02]  /*8220*/  HADD2.F32 R42, -RZ, R66.reuse.H0_H0 ;  /* 0x20000042ff2a7230 */ /* 0x100fe40000004100 */
[C---:B------:R-:W-:Y:S01]  /*8230*/  FMUL R20, R38.reuse, R24 ;  /* 0x0000001826147220 */ /* 0x040fe20000400000 */
[C---:B------:R-:W-:Y:S01]  /*8240*/  FFMA R18, R41.reuse, R45, R18 ;  /* 0x0000002d29127223 */ /* 0x040fe20000000012 */
        /* <DEDUP_REMOVED lines=11> */
[----:B------:R-:W-:Y:S01]  /*8300*/  FFMA R27, R41, R42, R27 ;  /* 0x0000002a291b7223 */ /* 0x000fe2000000001b */
        /* <DEDUP_REMOVED lines=17> */
[--C-:B------:R-:W-:Y:S02]  /*8420*/  HADD2.F32 R45, -RZ, R75.reuse.H0_H0 ;  /* 0x2000004bff2d7230 */ /* 0x100fe40000004100 */
[C---:B------:R-:W-:Y:S01]  /*8430*/  FMUL R30, R38.reuse, R34 ;  /* 0x00000022261e7220 */ /* 0x040fe20000400000 */
[----:B------:R-:W-:Y:S02]  /*8440*/  HADD2.F32 R44, -RZ, R75.H1_H1 ;  /* 0x3000004bff2c7230 */ /* 0x000fe40000004100 */
[----:B------:R-:W-:Y:S01]  /*8450*/  FFMA R31, R41, R40, R31 ;  /* 0x00000028291f7223 */ /* 0x000fe2000000001f */
[----:B------:R-:W-:Y:S01]  /*8460*/  FMUL R35, R38, R35 ;  /* 0x0000002326237220 */ /* 0x000fe20000400000 */
[----:B---3--:R-:W-:Y:S01]  /*8470*/  F2FP.F16.F32.PACK_AB R52, R17, R16 ;  /* 0x000000101134723e */ /* 0x008fe200000000ff */
        /* <DEDUP_REMOVED lines=11> */
[----:B------:R-:W-:Y:S02]  /*8530*/  F2FP.F16.F32.PACK_AB R103, R35, R30 ;  /* 0x0000001e2367723e */ /* 0x000fe400000000ff */
[----:B-1----:R-:W-:Y:S03]  /*8540*/  @P6 PRMT R104, R99, 0x654, R104 ;  /* 0x0000065463686816 */ /* 0x002fe60000000068 */
[----:B------:R4:W-:Y:S01]  /*8550*/  STS.128 [R88+0x2030], R100 ;  /* 0x0020306458007388 */ /* 0x0009e20000000c00 */
[----:B------:R-:W-:Y:S01]  /*8560*/  @!PT LDS RZ, [RZ] ;  /* 0x00000000fffff984 */ /* 0x000fe20000000800 */
[----:B------:R-:W-:Y:S01]  /*8570*/  @!PT LDS RZ, [RZ] ;  /* 0x00000000fffff984 */ /* 0x000fe20000000800 */
[----:B------:R-:W-:Y:S01]  /*8580*/  @!PT LDS RZ, [RZ] ;  /* 0x00000000fffff984 */ /* 0x000fe20000000800 */
[----:B------:R-:W-:Y:S01]  /*8590*/  @!PT LDS RZ, [RZ] ;  /* 0x00000000fffff984 */ /* 0x000fe20000000800 */
[----:B------:R1:W-:Y:S07]  /*85a0*/  MEMBAR.ALL.CTA ;  /* 0x0000000000007992 */ /* 0x0003ee0000008000 */
[----:B-1----:R-:W1:Y:S02]  /*85b0*/  FENCE.VIEW.ASYNC.S ;  /* 0x00000000000073c6 */ /* 0x002e640000000000 */
[----:B-1----:R-:W-:Y:S06]  /*85c0*/  BAR.SYNC.DEFER_BLOCKING 0x1, 0x80 ;  /* 0x0042000000007b1d */ /* 0x002fec0000010000 */
[----:B------:R-:W-:Y:S05]  /*85d0*/  @P0 BRA `(.L_x_139) ;  /* 0x0000000000280947 */ /* 0x000fea0003800000 */
[----:B------:R-:W1:Y:S01]  /*85e0*/  LDCU.64 UR6, c[0x0][0x348] ;  /* 0x00006900ff0677ac */ /* 0x000e620008000a00 */
[----:B------:R-:W-:Y:S02]  /*85f0*/  UIADD3 UR9, UPT, UPT, UR49, 0x20, URZ ;  /* 0x0000002031097890 */ /* 0x000fe4000fffe0ff */
[----:B------:R-:W-:Y:S01]  /*8600*/  UIADD3 UR8, UPT, UPT, UR44, 0x2400, URZ ;  /* 0x000024002c087890 */ /* 0x000fe2000fffe0ff */
[----:B------:R-:W-:Y:S01]  /*8610*/  UMOV UR10, UR50 ;  /* 0x00000032000a7c82 */ /* 0x000fe20008000000 */
[----:B------:R-:W-:Y:S01]  /*8620*/  UMOV UR11, UR36 ;  /* 0x00000024000b7c82 */ /* 0x000fe20008000000 */
[----:B-1----:R-:W-:Y:S04]  /*8630*/  UIADD3 UR4, UP0, UPT, UR6, 0x680, URZ ;  /* 0x0000068006047890 */ /* 0x002fe8000ff1e0ff */
[----:B------:R-:W-:Y:S09]  /*8640*/  UIADD3.X UR5, UPT, UPT, URZ, UR7, URZ, UP0, !UPT ;  /* 0x00000007ff057290 */ /* 0x000ff200087fe4ff */
[----:B------:R1:W-:Y:S01]  /*8650*/  UTMASTG.3D [UR8], [UR4] ;  /* 0x00000008040073b5 */ /* 0x0003e20008010000 */
[----:B------:R0:W-:Y:S01]  /*8660*/  UTMACMDFLUSH ;  /* 0x00000000000079b7 */ /* 0x0001e20000000000 */
[----:B-1----:R-:W-:Y:S04]  /*8670*/  DEPBAR.LE SB0, 0x1 ;  /* 0x000080400000791a */ /* 0x002fe80000000000 */
.L_x_139:
[----:B------:R-:W-:Y:S05]  /*8680*/  BSYNC.RECONVERGENT B0 ;  /* 0x0000000000007941 */ /* 0x000fea0003800200 */
.L_x_138:
[----:B------:R-:W-:Y:S01]  /*8690*/  BAR.SYNC.DEFER_BLOCKING 0x1, 0x80 ;  /* 0x0042000000007b1d */ /* 0x000fe20000010000 */
[----:B------:R-:W-:Y:S04]  /*86a0*/  UIADD3 UR4, UPT, UPT, UR46, 0x1, URZ ;  /* 0x000000012e047890 */ /* 0x000fe8000fffe0ff */
[----:B------:R-:W-:Y:S04]  /*86b0*/  UISETP.NE.AND UP0, UPT, UR4, 0x4, UPT ;  /* 0x000000040400788c */ /* 0x000fe8000bf05270 */
[----:B------:R-:W-:Y:S01]  /*86c0*/  USEL UR45, UR4, URZ, UP0 ;  /* 0x000000ff042d7287 */ /* 0x000fe20008000000 */
[----:B------:R1:W-:Y:S01]  /*86d0*/  @P6 SYNCS.ARRIVE.TRANS64.RED.A1T0 RZ, [R104+URZ], RZ ;  /* 0x000000ff68ff69a7 */ /* 0x0003e200081004ff */
[----:B------:R-:W-:Y:S01]  /*86e0*/  BSSY B1, `(.L_x_140) ;  /* 0x0000017000017945 */ /* 0x000fe20003800000 */
[----:B------:R-:W3:Y:S02]  /*86f0*/  @P6 SYNCS.PHASECHK.TRANS64.TRYWAIT P0, [R62+URZ+0x100], R61 ;  /* 0x0001003d3e0065a7 */ /* 0x000ee400080011ff */
[----:B---3--:R-:W-:Y:S01]  /*8700*/  @P6 SEL R46, RZ, 0x1, !P0 ;  /* 0x00000001ff2e6807 */ /* 0x008fe20004000000 */
[----:B-1----:R-:W-:Y:S06]  /*8710*/  @!P6 BRA `(.L_x_141) ;  /* 0x00000000004ce947 */ /* 0x002fec0003800000 */
        /* <DEDUP_REMOVED lines=9> */
[----:B------:R-:W-:Y:S04]  /*87b0*/  SHF.L.U32 R5, R91, 0x1f, RZ ;  /* 0x0000001f5b057819 */ /* 0x000fe800000006ff */
[----:B------:R-:W1:Y:S02]  /*87c0*/  SYNCS.PHASECHK.TRANS64.TRYWAIT P0, [R62+URZ+0x100], R5 ;  /* 0x000100053e0075a7 */ /* 0x000e6400080011ff */
[----:B-1----:R-:W-:Y:S05]  /*87d0*/  @!P0 BRA `(.L_x_144) ;  /* 0x0000002800e48947 */ /* 0x002fea0003800000 */
.L_x_143:
[----:B------:R-:W-:Y:S05]  /*87e0*/  BSYNC B0 ;  /* 0x0000000000007941 */ /* 0x000fea0003800000 */
.L_x_142:
[----:B------:R-:W-:Y:S02]  /*87f0*/  ISETP.NE.AND P0, PT, R60, RZ, PT ;  /* 0x000000ff3c00720c */ /* 0x000fe40003f05270 */
[----:B------:R-:W-:Y:S11]  /*8800*/  IADD3 R47, PT, PT, R47, 0x1, RZ ;  /* 0x000000012f2f7810 */ /* 0x000ff60007ffe0ff */
[----:B------:R3:W1:Y:S04]  /*8810*/  @P0 LDS.128 R48, [R4] ;  /* 0x0000000004300984 */ /* 0x0006680000000c00 */
[----:B------:R3:W1:Y:S04]  /*8820*/  @P0 LDS.128 R56, [R3+0x10] ;  /* 0x0000100003380984 */ /* 0x0006680000000c00 */
[----:B------:R3:W1:Y:S04]  /*8830*/  @P0 LDS.128 R64, [R2+0x20] ;  /* 0x0000200002400984 */ /* 0x0006680000000c00 */
[----:B------:R3:W1:Y:S02]  /*8840*/  @P0 LDS.128 R72, [R0+0x30] ;  /* 0x0000300000480984 */ /* 0x0006640000000c00 */
.L_x_141:
[----:B------:R-:W-:Y:S05]  /*8850*/  BSYNC B1 ;  /* 0x0000000000017941 */ /* 0x000fea0003800000 */
.L_x_140:
[----:B---3--:R-:W-:Y:S05]  /*8860*/  VIADD R0, R39, 0x40 ;  /* 0x0000004027007836 */ /* 0x008fea0000000000 */
[----:B------:R-:W-:Y:S04]  /*8870*/  SHF.R.U32.HI R0, RZ, 0x15, R0 ;  /* 0x00000015ff007819 */ /* 0x000fe80000011600 */
[----:B------:R-:W-:Y:S11]  /*8880*/  LOP3.LUT P0, RZ, R0, 0x3, R81, 0x48, !PT ;  /* 0x0000000300ff7812 */ /* 0x000ff60007804851 */
[----:B------:R-:W-:Y:S02]  /*8890*/  @!UPT UIADD3 URZ, UPT, UPT, URZ, URZ, URZ ;  /* 0x000000fffffff290 */ /* 0x000fe4000fffe0ff */
[----:B------:R-:W-:Y:S05]  /*88a0*/  @!P0 BRA `(.L_x_145) ;  /* 0x0000000000408947 */ /* 0x000fea0003800000 */
[----:B------:R-:W1:Y:S01]  /*88b0*/  LDCU.64 UR8, c[0x4][0x70] ;  /* 0x01000e00ff0877ac */ /* 0x000e620008000a00 */
[----:B------:R-:W-:Y:S01]  /*88c0*/  MOV R3, 0x0 ;  /* 0x0000000000037802 */ /* 0x000fe20000000f00 */
[----:B------:R-:W-:Y:S02]  /*88d0*/  HFMA2 R12, -RZ, RZ, 0, 5.9604644775390625e-08 ;  /* 0x00000001ff0c7431 */ /* 0x000fe400000001ff */
[----:B------:R-:W-:Y:S02]  /*88e0*/  IMAD.MOV.U32 R8, RZ, RZ, 0x192 ;  /* 0x00000192ff087424 */ /* 0x000fe400078e00ff */
[----:B------:R-:W-:Y:S01]  /*88f0*/  IMAD.MOV.U32 R13, RZ, RZ, RZ ;  /* 0x000000ffff0d7224 */ /* 0x000fe200078e00ff */
[----:B------:R-:W3:Y:S01]  /*8900*/  LDCU.64 UR6, c[0x4][0x78] ;  /* 0x01000f00ff0677ac */ /* 0x000ee20008000a00 */
[----:B------:R-:W2:Y:S01]  /*8910*/  LDC.64 R2, c[0x4][R3] ;  /* 0x0100000003027b82 */ /* 0x000ea20000000a00 */
[----:B------:R-:W5:Y:S01]  /*8920*/  LDCU.64 UR4, c[0x4][0x10] ;  /* 0x01000200ff0477ac */ /* 0x000f620008000a00 */
[----:B-1----:R-:W-:Y:S01]  /*8930*/  MOV R5, UR9 ;  /* 0x0000000900057c02 */ /* 0x002fe20008000f00 */
[----:B------:R-:W-:Y:S01]  /*8940*/  IMAD.U32 R4, RZ, RZ, UR8 ;  /* 0x00000008ff047e24 */ /* 0x000fe2000f8e00ff */
[----:B---3--:R-:W-:Y:S01]  /*8950*/  MOV R7, UR7 ;  /* 0x0000000700077c02 */ /* 0x008fe20008000f00 */
[----:B------:R-:W-:Y:S01]  /*8960*/  IMAD.U32 R6, RZ, RZ, UR6 ;  /* 0x00000006ff067e24 */ /* 0x000fe2000f8e00ff */
[----:B-----5:R-:W-:Y:S01]  /*8970*/  MOV R11, UR5 ;  /* 0x00000005000b7c02 */ /* 0x020fe20008000f00 */
[----:B------:R-:W-:Y:S02]  /*8980*/  IMAD.U32 R10, RZ, RZ, UR4 ;  /* 0x00000004ff0a7e24 */ /* 0x000fe4000f8e00ff */
[----:B------:R-:W-:Y:S07]  /*8990*/  LEPC R20, `(.L_x_145) ;  /* 0x000000001014794e */ /* 0x000fee0000000000 */
[----:B--2-4-:R-:W-:Y:S05]  /*89a0*/  CALL.ABS.NOINC R2 ;  /* 0x0000000002007343 */ /* 0x014fea0003c00000 */
.L_x_145:
[----:B------:R-:W-:Y:S05]  /*89b0*/  WARPSYNC.ALL ;  /* 0x0000000000007948 */ /* 0x000fea0003800000 */
[----:B------:R-:W-:Y:S01]  /*89c0*/  R2UR UR4, R39 ;  /* 0x00000000270472ca */ /* 0x000fe200000e0000 */
[--C-:B-1----:R-:W-:Y:S01]  /*89d0*/  HADD2.F32 R40, -RZ, R48.reuse.H0_H0 ;  /* 0x20000030ff287230 */ /* 0x102fe20000004100 */
[----:B------:R-:W-:Y:S01]  /*89e0*/  ISETP.NE.AND P6, PT, R97, RZ, PT ;  /* 0x000000ff6100720c */ /* 0x000fe20003fc5270 */
[----:B------:R-:W-:Y:S01]  /*89f0*/  HADD2.F32 R43, -RZ, R48.H1_H1 ;  /* 0x30000030ff2b7230 */ /* 0x000fe20000004100 */
[----:B------:R-:W-:Y:S01]  /*8a00*/  ISETP.NE.AND P0, PT, R96, RZ, PT ;  /* 0x000000ff6000720c */ /* 0x000fe20003f05270 */
[----:B------:R-:W-:Y:S01]  /*8a10*/  HADD2.F32 R42, -RZ, R49.H0_H0 ;  /* 0x20000031ff2a7230 */ /* 0x000fe20000004100 */
[----:B------:R-:W-:Y:S01]  /*8a20*/  MOV R61, UR45 ;  /* 0x0000002d003d7c02 */ /* 0x000fe20008000f00 */
[--C-:B------:R-:W-:Y:S01]  /*8a30*/  HADD2.F32 R45, -RZ, R51.reuse.H0_H0 ;  /* 0x20000033ff2d7230 */ /* 0x100fe20000004100 */
[----:B------:R-:W-:Y:S01]  /*8a40*/  BSSY.RECONVERGENT B0, `(.L_x_146) ;  /* 0x0000089000007945 */ /* 0x000fe20003800200 */
[----:B------:R-:W-:Y:S04]  /*8a50*/  HADD2.F32 R44, -RZ, R51.H1_H1 ;  /* 0x30000033ff2c7230 */ /* 0x000fe80000004100 */
[----:B------:R-:W1:Y:S02]  /*8a60*/  LDTM.x32 R4, tmem[UR4+0x40] ;  /* 0x00004004000479ee */ /* 0x000e6400082c0000 */
[----:B------:R-:W-:Y:S02]  /*8a70*/  @P6 LEA R61, R61, UR44, 0x3 ;  /* 0x0000002c3d3d6c11 */ /* 0x000fe4000f8e18ff */
[----:B------:R-:W-:Y:S02]  /*8a80*/  @P6 SHF.L.U32 R104, R91, 0x1f, RZ ;  /* 0x0000001f5b686819 */ /* 0x000fe400000006ff */
[----:B------:R-:W-:Y:S02]  /*8a90*/  @P6 IADD3 R62, PT, PT, R61, 0x120, RZ ;  /* 0x000001203d3e6810 */ /* 0x000fe40007ffe0ff */
[----:B------:R-:W-:Y:S02]  /*8aa0*/  LEA R61, R47, UR44, 0x3 ;  /* 0x0000002c2f3d7c11 */ /* 0x000fe4000f8e18ff */
[----:B------:R-:W-:Y:S01]  /*8ab0*/  @P6 PRMT R62, R99, 0x654, R62 ;  /* 0x00000654633e6816 */ /* 0x000fe2000000003e */
[C---:B-1----:R-:W-:Y:S01]  /*8ac0*/  FMUL R0, R38.reuse, R4 ;  /* 0x0000000426007220 */ /* 0x042fe20000400000 */
[C---:B------:R-:W-:Y:S01]  /*8ad0*/  FMUL R2, R38.reuse, R5 ;  /* 0x0000000526027220 */ /* 0x040fe20000400000 */
[C---:B------:R-:W-:Y:S01]  /*8ae0*/  FMUL R3, R38.reuse, R6 ;  /* 0x0000000626037220 */ /* 0x040fe20000400000 */
        /* <DEDUP_REMOVED lines=8> */
[----:B----4-:R-:W-:Y:S01]  /*8b70*/  F2FP.F16.F32.PACK_AB R68, R2, R0 ;  /* 0x000000000244723e */ /* 0x010fe200000000ff */
[C---:B------:R-:W-:Y:S01]  /*8b80*/  FFMA R7, R41.reuse, R40, R7 ;  /* 0x0000002829077223 */ /* 0x040fe20000000007 */
[----:B------:R-:W-:Y:S01]  /*8b90*/  FFMA R4, R41, R43, R4 ;  /* 0x0000002b29047223 */ /* 0x000fe20000000004 */
[C---:B------:R-:W-:Y:S01]  /*8ba0*/  FMUL R5, R38.reuse, R9 ;  /* 0x0000000926057220 */ /* 0x040fe20000400000 */
[C---:B------:R-:W-:Y:S01]  /*8bb0*/  FMUL R6, R38.reuse, R10 ;  /* 0x0000000a26067220 */ /* 0x040fe20000400000 */
[C---:B------:R-:W-:Y:S01]  /*8bc0*/  FMUL R11, R38.reuse, R11 ;  /* 0x0000000b260b7220 */ /* 0x040fe20000400000 */
[--C-:B------:R-:W-:Y:S01]  /*8bd0*/  HADD2.F32 R40, -RZ, R56.reuse.H0_H0 ;  /* 0x20000038ff287230 */ /* 0x100fe20000004100 */
[----:B------:R-:W-:Y:S01]  /*8be0*/  F2FP.F16.F32.PACK_AB R69, R7, R3 ;  /* 0x000000030745723e */ /* 0x000fe200000000ff */
[C---:B------:R-:W-:Y:S01]  /*8bf0*/  FFMA R5, R41.reuse, R42, R5 ;  /* 0x0000002a29057223 */ /* 0x040fe20000000005 */
[C---:B------:R-:W-:Y:S01]  /*8c00*/  FFMA R6, R41.reuse, R45, R6 ;  /* 0x0000002d29067223 */ /* 0x040fe20000000006 */
[----:B------:R-:W-:Y:S01]  /*8c10*/  FFMA R11, R41, R44, R11 ;  /* 0x0000002c290b7223 */ /* 0x000fe2000000000b */
[C---:B------:R-:W-:Y:S01]  /*8c20*/  FMUL R8, R38.reuse, R12 ;  /* 0x0000000c26087220 */ /* 0x040fe20000400000 */
[----:B------:R-:W-:Y:S01]  /*8c30*/  HADD2.F32 R42, -RZ, R56.H1_H1 ;  /* 0x30000038ff2a7230 */ /* 0x000fe20000004100 */
[----:B------:R-:W-:Y:S01]  /*8c40*/  F2FP.F16.F32.PACK_AB R70, R5, R4 ;  /* 0x000000040546723e */ /* 0x000fe200000000ff */
[C---:B------:R-:W-:Y:S01]  /*8c50*/  FMUL R9, R38.reuse, R13 ;  /* 0x0000000d26097220 */ /* 0x040fe20000400000 */
[----:B------:R-:W-:Y:S01]  /*8c60*/  F2FP.F16.F32.PACK_AB R71, R11, R6 ;  /* 0x000000060b47723e */ /* 0x000fe200000000ff */
[C---:B------:R-:W-:Y:S01]  /*8c70*/  FFMA R8, R41.reuse, R40, R8 ;  /* 0x0000002829087223 */ /* 0x040fe20000000008 */
[--C-:B------:R-:W-:Y:S02]  /*8c80*/  HADD2.F32 R43, -RZ, R57.reuse.H0_H0 ;  /* 0x20000039ff2b7230 */ /* 0x100fe40000004100 */
[----:B------:R-:W-:Y:S01]  /*8c90*/  FFMA R9, R41, R42, R9 ;  /* 0x0000002a29097223 */ /* 0x000fe20000000009 */
[C---:B------:R-:W-:Y:S01]  /*8ca0*/  FMUL R10, R38.reuse, R14 ;  /* 0x0000000e260a7220 */ /* 0x040fe20000400000 */
[----:B------:R1:W-:Y:S01]  /*8cb0*/  STS.128 [R94+0x4000], R68 ;  /* 0x004000445e007388 */ /* 0x0003e20000000c00 */
[----:B------:R-:W-:Y:S02]  /*8cc0*/  HADD2.F32 R40, -RZ, R57.H1_H1 ;  /* 0x30000039ff287230 */ /* 0x000fe40000004100 */
[C---:B------:R-:W-:Y:S01]  /*8cd0*/  FMUL R15, R38.reuse, R15 ;  /* 0x0000000f260f7220 */ /* 0x040fe20000400000 */
[----:B------:R-:W-:Y:S01]  /*8ce0*/  F2FP.F16.F32.PACK_AB R52, R9, R8 ;  /* 0x000000080934723e */ /* 0x000fe200000000ff */
[C---:B------:R-:W-:Y:S01]  /*8cf0*/  FFMA R10, R41.reuse, R43, R10 ;  /* 0x0000002b290a7223 */ /* 0x040fe2000000000a */
[--C-:B------:R-:W-:Y:S02]  /*8d00*/  HADD2.F32 R42, -RZ, R58.reuse.H0_H0 ;  /* 0x2000003aff2a7230 */ /* 0x100fe40000004100 */
        /* <DEDUP_REMOVED lines=60> */
[----:B-1----:R-:W-:Y:S01]  /*90d0*/  F2FP.F16.F32.PACK_AB R68, R17, R16 ;  /* 0x000000101144723e */ /* 0x002fe200000000ff */
        /* <DEDUP_REMOVED lines=31> */
.L_x_147:
[----:B------:R-:W-:Y:S05]  /*92d0*/  BSYNC.RECONVERGENT B0 ;  /* 0x0000000000007941 */ /* 0x000fea0003800200 */
.L_x_146:
[----:B------:R-:W-:Y:S01]  /*92e0*/  BAR.SYNC.DEFER_BLOCKING 0x1, 0x80 ;  /* 0x0042000000007b1d */ /* 0x000fe20000010000 */
[----:B------:R-:W-:Y:S04]  /*92f0*/  UIADD3 UR4, UPT, UPT, UR45, 0x1, URZ ;  /* 0x000000012d047890 */ /* 0x000fe8000fffe0ff */
[----:B------:R-:W-:Y:S04]  /*9300*/  UISETP.NE.AND UP0, UPT, UR4, 0x4, UPT ;  /* 0x000000040400788c */ /* 0x000fe8000bf05270 */
[----:B------:R-:W-:Y:S01]  /*9310*/  USEL UR46, UR4, URZ, UP0 ;  /* 0x000000ff042e7287 */ /* 0x000fe20008000000 */
[----:B------:R1:W-:Y:S01]  /*9320*/  @P6 SYNCS.ARRIVE.TRANS64.RED.A1T0 RZ, [R62+URZ], RZ ;  /* 0x000000ff3eff69a7 */ /* 0x0003e200081004ff */
[----:B------:R-:W-:Y:S01]  /*9330*/  BSSY B1, `(.L_x_148) ;  /* 0x0000017000017945 */ /* 0x000fe20003800000 */
[----:B------:R-:W4:Y:S02]  /*9340*/  @P6 SYNCS.PHASECHK.TRANS64.TRYWAIT P0, [R61+URZ+0x100], R104 ;  /* 0x000100683d0065a7 */ /* 0x000f2400080011ff */
[----:B----4-:R-:W-:Y:S01]  /*9350*/  @P6 SEL R46, RZ, 0x1, !P0 ;  /* 0x00000001ff2e6807 */ /* 0x010fe20004000000 */
        /* <DEDUP_REMOVED lines=13> */
.L_x_151:
[----:B------:R-:W-:Y:S05]  /*9430*/  BSYNC B0 ;  /* 0x0000000000007941 */ /* 0x000fea0003800000 */
.L_x_150:
[----:B------:R-:W-:Y:S11]  /*9440*/  ISETP.NE.AND P0, PT, R60, RZ, PT ;  /* 0x000000ff3c00720c */ /* 0x000ff60003f05270 */
[----:B------:R-:W-:Y:S02]  /*9450*/  @!UPT UIADD3 URZ, UPT, UPT, URZ, URZ, URZ ;  /* 0x000000fffffff290 */ /* 0x000fe4000fffe0ff */
[----:B------:R4:W1:Y:S04]  /*9460*/  @P0 LDS.128 R48, [R3] ;  /* 0x0000000003300984 */ /* 0x0008680000000c00 */
[----:B------:R4:W1:Y:S04]  /*9470*/  @P0 LDS.128 R56, [R2+0x10] ;  /* 0x0000100002380984 */ /* 0x0008680000000c00 */
[----:B------:R4:W1:Y:S04]  /*9480*/  @P0 LDS.128 R64, [R0+0x20] ;  /* 0x0000200000400984 */ /* 0x0008680000000c00 */
[----:B------:R4:W1:Y:S02]  /*9490*/  @P0 LDS.128 R72, [R47+0x30] ;  /* 0x000030002f480984 */ /* 0x0008640000000c00 */
.L_x_149:
[----:B------:R-:W-:Y:S05]  /*94a0*/  BSYNC B1 ;  /* 0x0000000000017941 */ /* 0x000fea0003800000 */
.L_x_148:
[----:B----4-:R-:W-:Y:S05]  /*94b0*/  VIADD R0, R39, 0x60 ;  /* 0x0000006027007836 */ /* 0x010fea0000000000 */
[----:B------:R-:W-:Y:S04]  /*94c0*/  SHF.R.U32.HI R0, RZ, 0x15, R0 ;  /* 0x00000015ff007819 */ /* 0x000fe80000011600 */
[----:B------:R-:W-:Y:S11]  /*94d0*/  LOP3.LUT P0, RZ, R0, 0x3, R81, 0x48, !PT ;  /* 0x0000000300ff7812 */ /* 0x000ff60007804851 */
[----:B------:R-:W-:Y:S02]  /*94e0*/  @!UPT UIADD3 URZ, UPT, UPT, URZ, URZ, URZ ;  /* 0x000000fffffff290 */ /* 0x000fe4000fffe0ff */
[----:B------:R-:W-:Y:S05]  /*94f0*/  @!P0 BRA `(.L_x_153) ;  /* 0x0000000000408947 */ /* 0x000fea0003800000 */
[----:B------:R-:W4:Y:S01]  /*9500*/  LDCU.64 UR8, c[0x4][0x70] ;  /* 0x01000e00ff0877ac */ /* 0x000f220008000a00 */
[----:B------:R-:W-:Y:S01]  /*9510*/  MOV R3, 0x0 ;  /* 0x0000000000037802 */ /* 0x000fe20000000f00 */
[----:B------:R-:W-:Y:S02]  /*9520*/  HFMA2 R12, -RZ, RZ, 0, 5.9604644775390625e-08 ;  /* 0x00000001ff0c7431 */ /* 0x000fe400000001ff */
[----:B------:R-:W-:Y:S02]  /*9530*/  IMAD.MOV.U32 R8, RZ, RZ, 0x192 ;  /* 0x00000192ff087424 */ /* 0x000fe400078e00ff */
[----:B------:R-:W-:Y:S01]  /*9540*/  IMAD.MOV.U32 R13, RZ, RZ, RZ ;  /* 0x000000ffff0d7224 */ /* 0x000fe200078e00ff */
[----:B------:R-:W5:Y:S01]  /*9550*/  LDCU.64 UR6, c[0x4][0x78] ;  /* 0x01000f00ff0677ac */ /* 0x000f620008000a00 */
[----:B------:R-:W2:Y:S01]  /*9560*/  LDC.64 R2, c[0x4][R3] ;  /* 0x0100000003027b82 */ /* 0x000ea20000000a00 */
[----:B------:R-:W3:Y:S01]  /*9570*/  LDCU.64 UR4, c[0x4][0x10] ;  /* 0x01000200ff0477ac */ /* 0x000ee20008000a00 */
[----:B----4-:R-:W-:Y:S01]  /*9580*/  MOV R5, UR9 ;  /* 0x0000000900057c02 */ /* 0x010fe20008000f00 */
[----:B-1----:R-:W-:Y:S01]  /*9590*/  IMAD.U32 R4, RZ, RZ, UR8 ;  /* 0x00000008ff047e24 */ /* 0x002fe2000f8e00ff */
[----:B-----5:R-:W-:Y:S01]  /*95a0*/  MOV R7, UR7 ;  /* 0x0000000700077c02 */ /* 0x020fe20008000f00 */
[----:B------:R-:W-:Y:S01]  /*95b0*/  IMAD.U32 R6, RZ, RZ, UR6 ;  /* 0x00000006ff067e24 */ /* 0x000fe2000f8e00ff */
[----:B---3--:R-:W-:Y:S01]  /*95c0*/  MOV R11, UR5 ;  /* 0x00000005000b7c02 */ /* 0x008fe20008000f00 */
[----:B------:R-:W-:Y:S02]  /*95d0*/  IMAD.U32 R10, RZ, RZ, UR4 ;  /* 0x00000004ff0a7e24 */ /* 0x000fe4000f8e00ff */
[----:B------:R-:W-:Y:S07]  /*95e0*/  LEPC R20, `(.L_x_153) ;  /* 0x000000001014794e */ /* 0x000fee0000000000 */
[----:B--2---:R-:W-:Y:S05]  /*95f0*/  CALL.ABS.NOINC R2 ;  /* 0x0000000002007343 */ /* 0x004fea0003c00000 */
.L_x_153:
[----:B------:R-:W-:Y:S01]  /*9600*/  ISETP.NE.AND P0, PT, R96, RZ, PT ;  /* 0x000000ff6000720c */ /* 0x000fe20003f05270 */
[----:B------:R-:W-:Y:S05]  /*9610*/  WARPSYNC.ALL ;  /* 0x0000000000007948 */ /* 0x000fea0003800000 */
[----:B------:R-:W-:Y:S01]  /*9620*/  R2UR UR4, R39 ;  /* 0x00000000270472ca */ /* 0x000fe200000e0000 */
[--C-:B-1----:R-:W-:Y:S01]  /*9630*/  HADD2.F32 R40, -RZ, R48.reuse.H0_H0 ;  /* 0x20000030ff287230 */ /* 0x102fe20000004100 */
[----:B------:R-:W-:Y:S01]  /*9640*/  IADD3 R98, PT, PT, R98, 0x190, RZ ;  /* 0x0000019062627810 */ /* 0x000fe20007ffe0ff */
[----:B------:R-:W-:Y:S01]  /*9650*/  HADD2.F32 R42, -RZ, R48.H1_H1 ;  /* 0x30000030ff2a7230 */ /* 0x000fe20000004100 */
[----:B------:R-:W-:Y:S01]  /*9660*/  BSSY.RECONVERGENT B0, `(.L_x_154) ;  /* 0x0000089000007945 */ /* 0x000fe20003800200 */
[--C-:B------:R-:W-:Y:S01]  /*9670*/  HADD2.F32 R43, -RZ, R49.reuse.H0_H0 ;  /* 0x20000031ff2b7230 */ /* 0x100fe20000004100 */
[----:B------:R-:W-:Y:S01]  /*9680*/  LOP3.LUT R98, R98, 0xfefffff8, RZ, 0xc0, !PT ;  /* 0xfefffff862627812 */ /* 0x000fe200078ec0ff */
[----:B------:R-:W-:Y:S02]  /*9690*/  HADD2.F32 R44, -RZ, R49.H1_H1 ;  /* 0x30000031ff2c7230 */ /* 0x000fe40000004100 */
[--C-:B------:R-:W-:Y:S02]  /*96a0*/  HADD2.F32 R45, -RZ, R50.reuse.H0_H0 ;  /* 0x20000032ff2d7230 */ /* 0x100fe40000004100 */
[----:B------:R-:W-:Y:S02]  /*96b0*/  HADD2.F32 R46, -RZ, R50.H1_H1 ;  /* 0x30000032ff2e7230 */ /* 0x000fe40000004100 */
[----:B------:R-:W1:Y:S01]  /*96c0*/  LDTM.x32 R4, tmem[UR4+0x60] ;  /* 0x00006004000479ee */ /* 0x000e6200082c0000 */
[----:B------:R-:W-:Y:S01]  /*96d0*/  NOP ;  /* 0x0000000000007918 */ /* 0x000fe20000000000 */
[----:B-1----:R1:W-:Y:S01]  /*96e0*/  SYNCS.ARRIVE.TRANS64.RED.A1T0 RZ, [R98+URZ], RZ ;  /* 0x000000ff62ff79a7 */ /* 0x0023e200081004ff */
[--C-:B------:R-:W-:Y:S02]  /*96f0*/  HADD2.F32 R47, -RZ, R51.reuse.H0_H0 ;  /* 0x20000033ff2f7230 */ /* 0x100fe40000004100 */
[----:B------:R-:W-:Y:S02]  /*9700*/  HADD2.F32 R48, -RZ, R51.H1_H1 ;  /* 0x30000033ff307230 */ /* 0x000fe40000004100 */
[--C-:B------:R-:W-:Y:S02]  /*9710*/  HADD2.F32 R49, -RZ, R56.reuse.H0_H0 ;  /* 0x20000038ff317230 */ /* 0x100fe40000004100 */
[----:B------:R-:W-:Y:S02]  /*9720*/  HADD2.F32 R51, -RZ, R56.H1_H1 ;  /* 0x30000038ff337230 */ /* 0x000fe40000004100 */
[--C-:B------:R-:W-:Y:S02]  /*9730*/  HADD2.F32 R50, -RZ, R57.reuse.H0_H0 ;  /* 0x20000039ff327230 */ /* 0x100fe40000004100 */
[----:B---3--:R-:W-:Y:S02]  /*9740*/  HADD2.F32 R52, -RZ, R57.H1_H1 ;  /* 0x30000039ff347230 */ /* 0x008fe40000004100 */
[--C-:B------:R-:W-:Y:S02]  /*9750*/  HADD2.F32 R53, -RZ, R58.reuse.H0_H0 ;  /* 0x2000003aff357230 */ /* 0x100fe40000004100 */
[----:B------:R-:W-:Y:S02]  /*9760*/  HADD2.F32 R54, -RZ, R58.H1_H1 ;  /* 0x3000003aff367230 */ /* 0x000fe40000004100 */
[--C-:B------:R-:W-:Y:S02]  /*9770*/  HADD2.F32 R55, -RZ, R59.reuse.H0_H0 ;  /* 0x2000003bff377230 */ /* 0x100fe40000004100 */
[----:B------:R-:W-:Y:S02]  /*9780*/  HADD2.F32 R56, -RZ, R59.H1_H1 ;  /* 0x3000003bff387230 */ /* 0x000fe40000004100 */
[--C-:B------:R-:W-:Y:S02]  /*9790*/  HADD2.F32 R57, -RZ, R64.reuse.H0_H0 ;  /* 0x20000040ff397230 */ /* 0x100fe40000004100 */
[C---:B------:R-:W-:Y:S01]  /*97a0*/  FMUL R4, R38.reuse, R4 ;  /* 0x0000000426047220 */ /* 0x040fe20000400000 */
[C---:B------:R-:W-:Y:S01]  /*97b0*/  FMUL R5, R38.reuse, R5 ;  /* 0x0000000526057220 */ /* 0x040fe20000400000 */
[C---:B------:R-:W-:Y:S01]  /*97c0*/  FMUL R6, R38.reuse, R6 ;  /* 0x0000000626067220 */ /* 0x040fe20000400000 */
[C---:B------:R-:W-:Y:S01]  /*97d0*/  FMUL R7, R38.reuse, R7 ;  /* 0x0000000726077220 */ /* 0x040fe20000400000 */
[C---:B------:R-:W-:Y:S01]  /*97e0*/  FFMA R4, R41.reuse, R40, R4 ;  /* 0x0000002829047223 */ /* 0x040fe20000000004 */
[C---:B------:R-:W-:Y:S01]  /*97f0*/  FFMA R5, R41.reuse, R42, R5 ;  /* 0x0000002a29057223 */ /* 0x040fe20000000005 */
[C---:B------:R-:W-:Y:S01]  /*9800*/  FFMA R6, R41.reuse, R43, R6 ;  /* 0x0000002b29067223 */ /* 0x040fe20000000006 */
[----:B------:R-:W-:Y:S01]  /*9810*/  FFMA R7, R41, R44, R7 ;  /* 0x0000002c29077223 */ /* 0x000fe20000000007 */
[C---:B------:R-:W-:Y:S01]  /*9820*/  FMUL R8, R38.reuse, R8 ;  /* 0x0000000826087220 */ /* 0x040fe20000400000 */
[C---:B------:R-:W-:Y:S01]  /*9830*/  FMUL R9, R38.reuse, R9 ;  /* 0x0000000926097220 */ /* 0x040fe20000400000 */
[----:B------:R-:W-:Y:S01]  /*9840*/  F2FP.F16.F32.PACK_AB R100, R5, R4 ;  /* 0x000000040564723e */ /* 0x000fe200000000ff */
[C---:B------:R-:W-:Y:S01]  /*9850*/  FMUL R10, R38.reuse, R10 ;  /* 0x0000000a260a7220 */ /* 0x040fe20000400000 */
[----:B------:R-:W-:Y:S01]  /*9860*/  F2FP.F16.F32.PACK_AB R101, R7, R6 ;  /* 0x000000060765723e */ /* 0x000fe200000000ff */
[C---:B------:R-:W-:Y:S01]  /*9870*/  FFMA R8, R41.reuse, R45, R8 ;  /* 0x0000002d29087223 */ /* 0x040fe20000000008 */
[C---:B------:R-:W-:Y:S01]  /*9880*/  FFMA R9, R41.reuse, R46, R9 ;  /* 0x0000002e29097223 */ /* 0x040fe20000000009 */
[----:B------:R-:W-:Y:S01]  /*9890*/  FFMA R10, R41, R47, R10 ;  /* 0x0000002f290a7223 */ /* 0x000fe2000000000a */
[C---:B------:R-:W-:Y:S01]  /*98a0*/  FMUL R11, R38.reuse, R11 ;  /* 0x0000000b260b7220 */ /* 0x040fe20000400000 */
[C---:B------:R-:W-:Y:S01]  /*98b0*/  FMUL R0, R38.reuse, R12 ;  /* 0x0000000c26007220 */ /* 0x040fe20000400000 */
[C---:B------:R-:W-:Y:S01]  /*98c0*/  FMUL R2, R38.reuse, R13 ;  /* 0x0000000d26027220 */ /* 0x040fe20000400000 */
[----:B------:R-:W-:Y:S01]  /*98d0*/  F2FP.F16.F32.PACK_AB R102, R9, R8 ;  /* 0x000000080966723e */ /* 0x000fe200000000ff */
[C---:B------:R-:W-:Y:S01]  /*98e0*/  FFMA R11, R41.reuse, R48, R11 ;  /* 0x00000030290b7223 */ /* 0x040fe2000000000b */
[C---:B------:R-:W-:Y:S01]  /*98f0*/  FFMA R0, R41.reuse, R49, R0 ;  /* 0x0000003129007223 */ /* 0x040fe20000000000 */
[C---:B------:R-:W-:Y:S01]  /*9900*/  FFMA R2, R41.reuse, R51, R2 ;  /* 0x0000003329027223 */ /* 0x040fe20000000002 */
[C---:B------:R-:W-:Y:S01]  /*9910*/  FMUL R3, R38.reuse, R14 ;  /* 0x0000000e26037220 */ /* 0x040fe20000400000 */
[C---:B------:R-:W-:Y:S01]  /*9920*/  FMUL R15, R38.reuse, R15 ;  /* 0x0000000f260f7220 */ /* 0x040fe20000400000 */
[C---:B------:R-:W-:Y:S01]  /*9930*/  FMUL R12, R38.reuse, R16 ;  /* 0x00000010260c7220 */ /* 0x040fe20000400000 */
[C---:B------:R-:W-:Y:S01]  /*9940*/  FMUL R13, R38.reuse, R17 ;  /* 0x00000011260d7220 */ /* 0x040fe20000400000 */
[C---:B------:R-:W-:Y:S01]  /*9950*/  FFMA R3, R41.reuse, R50, R3 ;  /* 0x0000003229037223 */ /* 0x040fe20000000003 */
[C---:B------:R-:W-:Y:S01]  /*9960*/  FMUL R14, R38.reuse, R18 ;  /* 0x00000012260e7220 */ /* 0x040fe20000400000 */
[----:B------:R-:W-:Y:S01]  /*9970*/  FFMA R15, R41, R52, R15 ;  /* 0x00000034290f7223 */ /* 0x000fe2000000000f */
[C---:B------:R-:W-:Y:S01]  /*9980*/  FMUL R19, R38.reuse, R19 ;  /* 0x0000001326137220 */ /* 0x040fe20000400000 */
[----:B------:R-:W-:Y:S01]  /*9990*/  F2FP.F16.F32.PACK_AB R103, R11, R10 ;  /* 0x0000000a0b67723e */ /* 0x000fe200000000ff */
[C---:B------:R-:W-:Y:S01]  /*99a0*/  FFMA R12, R41.reuse, R53, R12 ;  /* 0x00000035290c7223 */ /* 0x040fe2000000000c */
[----:B------:R-:W-:Y:S02]  /*99b0*/  HADD2.F32 R58, -RZ, R64.H1_H1 ;  /* 0x30000040ff3a7230 */ /* 0x000fe40000004100 */
[C---:B------:R-:W-:Y:S01]  /*99c0*/  FMUL R16, R38.reuse, R20 ;  /* 0x0000001426107220 */ /* 0x040fe20000400000 */
[C---:B------:R-:W-:Y:S01]  /*99d0*/  FFMA R13, R41.reuse, R54, R13 ;  /* 0x00000036290d7223 */ /* 0x040fe2000000000d */
[----:B------:R1:W-:Y:S01]  /*99e0*/  STS.128 [R94+0x6000], R100 ;  /* 0x006000645e007388 */ /* 0x0003e20000000c00 */
[--C-:B------:R-:W-:Y:S02]  /*99f0*/  HADD2.F32 R59, -RZ, R65.reuse.H0_H0 ;  /* 0x20000041ff3b7230 */ /* 0x100fe40000004100 */
[C---:B------:R-:W-:Y:S01]  /*9a00*/  FMUL R17, R38.reuse, R21 ;  /* 0x0000001526117220 */ /* 0x040fe20000400000 */
[C---:B------:R-:W-:Y:S01]  /*9a10*/  FFMA R14, R41.reuse, R55, R14 ;  /* 0x00000037290e7223 */ /* 0x040fe2000000000e */
[----:B------:R-:W-:Y:S02]  /*9a20*/  HADD2.F32 R60, -RZ, R65.H1_H1 ;  /* 0x30000041ff3c7230 */ /* 0x000fe40000004100 */
[C---:B------:R-:W-:Y:S01]  /*9a30*/  FMUL R18, R38.reuse, R22 ;  /* 0x0000001626127220 */ /* 0x040fe20000400000 */
[C---:B------:R-:W-:Y:S01]  /*9a40*/  FFMA R19, R41.reuse, R56, R19 ;  /* 0x0000003829137223 */ /* 0x040fe20000000013 */
        /* <DEDUP_REMOVED lines=13> */
[----:B------:R-:W-:Y:S01]  /*9b20*/  FMUL R27, R38, R27 ;  /* 0x0000001b261b7220 */ /* 0x000fe20000400000 */
[----:B------:R-:W-:Y:S01]  /*9b30*/  F2FP.F16.F32.PACK_AB R104, R2, R0 ;  /* 0x000000000268723e */ /* 0x000fe200000000ff */
[----:B------:R-:W-:Y:S01]  /*9b40*/  FFMA R20, R41, R61, R20 ;  /* 0x0000003d29147223 */ /* 0x000fe20000000014 */
[----:B------:R-:W-:Y:S01]  /*9b50*/  F2FP.F16.F32.PACK_AB R105, R15, R3 ;  /* 0x000000030f69723e */ /* 0x000fe200000000ff */
[----:B------:R-:W-:Y:S01]  /*9b60*/  HADD2.F32 R66, -RZ, R72.H1_H1 ;  /* 0x30000048ff427230 */ /* 0x000fe20000004100 */
[----:B------:R-:W-:Y:S01]  /*9b70*/  F2FP.F16.F32.PACK_AB R106, R13, R12 ;  /* 0x0000000c0d6a723e */ /* 0x000fe200000000ff */
[C---:B------:R-:W-:Y:S01]  /*9b80*/  FMUL R24, R38.reuse, R28 ;  /* 0x0000001c26187220 */ /* 0x040fe20000400000 */
[----:B------:R-:W-:Y:S01]  /*9b90*/  F2FP.F16.F32.PACK_AB R107, R19, R14 ;  /* 0x0000000e136b723e */ /* 0x000fe200000000ff */
[C---:B------:R-:W-:Y:S01]  /*9ba0*/  FFMA R21, R41.reuse, R62, R21 ;  /* 0x0000003e29157223 */ /* 0x040fe20000000015 */
[--C-:B------:R-:W-:Y:S02]  /*9bb0*/  HADD2.F32 R67, -RZ, R73.reuse.H0_H0 ;  /* 0x20000049ff437230 */ /* 0x100fe40000004100 */
[C---:B------:R-:W-:Y:S01]  /*9bc0*/  FMUL R25, R38.reuse, R29 ;  /* 0x0000001d26197220 */ /* 0x040fe20000400000 */
[C---:B------:R-:W-:Y:S01]  /*9bd0*/  FFMA R22, R41.reuse, R63, R22 ;  /* 0x0000003f29167223 */ /* 0x040fe20000000016 */
[----:B------:R1:W-:Y:S01]  /*9be0*/  STS.128 [R93+0x6010], R104 ;  /* 0x006010685d007388 */ /* 0x0003e20000000c00 */
        /* <DEDUP_REMOVED lines=39> */
[----:B------:R-:W-:Y:S02]  /*9e60*/  UIADD3 UR9, UPT, UPT, UR49, 0x60, URZ ;  /* 0x0000006031097890 */ /* 0x000fe4000fffe0ff */
[----:B------:R-:W-:Y:S01]  /*9e70*/  UIADD3 UR8, UPT, UPT, UR44, 0x6400, URZ ;  /* 0x000064002c087890 */ /* 0x000fe2000fffe0ff */
[----:B------:R-:W-:Y:S01]  /*9e80*/  UMOV UR10, UR50 ;  /* 0x00000032000a7c82 */ /* 0x000fe20008000000 */
[----:B------:R-:W-:Y:S01]  /*9e90*/  UMOV UR11, UR36 ;  /* 0x00000024000b7c82 */ /* 0x000fe20008000000 */
[----:B---3--:R-:W-:Y:S04]  /*9ea0*/  UIADD3 UR4, UP0, UPT, UR6, 0x680, URZ ;  /* 0x0000068006047890 */ /* 0x008fe8000ff1e0ff */
[----:B------:R-:W-:Y:S09]  /*9eb0*/  UIADD3.X UR5, UPT, UPT, URZ, UR7, URZ, UP0, !UPT ;  /* 0x00000007ff057290 */ /* 0x000ff200087fe4ff */
[----:B------:R3:W-:Y:S01]  /*9ec0*/  UTMASTG.3D [UR8], [UR4] ;  /* 0x00000008040073b5 */ /* 0x0007e20008010000 */
[----:B------:R0:W-:Y:S01]  /*9ed0*/  UTMACMDFLUSH ;  /* 0x00000000000079b7 */ /* 0x0001e20000000000 */
[----:B---3--:R-:W-:Y:S04]  /*9ee0*/  DEPBAR.LE SB0, 0x1 ;  /* 0x000080400000791a */ /* 0x008fe80000000000 */
.L_x_155:
[----:B------:R-:W-:Y:S05]  /*9ef0*/  BSYNC.RECONVERGENT B0 ;  /* 0x0000000000007941 */ /* 0x000fea0003800200 */
.L_x_154:
[----:B------:R-:W-:Y:S01]  /*9f00*/  BAR.SYNC.DEFER_BLOCKING 0x1, 0x80 ;  /* 0x0042000000007b1d */ /* 0x000fe20000010000 */
[----:B------:R-:W-:Y:S01]  /*9f10*/  UISETP.NE.AND UP0, UPT, UR47, -0x4, UPT ;  /* 0xfffffffc2f00788c */ /* 0x000fe2000bf05270 */
[----:B------:R-:W-:Y:S08]  /*9f20*/  IADD3 R0, PT, PT, R36, 0x1, RZ ;  /* 0x0000000124007810 */ /* 0x000ff00007ffe0ff */
[----:B------:R-:W-:Y:S05]  /*9f30*/  BRA.U !UP0, `(.L_x_156) ;  /* 0x0000000108247547 */ /* 0x000fea000b800000 */
[----:B------:R-:W-:Y:S01]  /*9f40*/  ISETP.NE.AND P0, PT, R97, RZ, PT ;  /* 0x000000ff6100720c */ /* 0x000fe20003f05270 */
[----:B------:R-:W-:Y:S01]  /*9f50*/  IMAD.U32 R2, RZ, RZ, UR46 ;  /* 0x0000002eff027e24 */ /* 0x000fe2000f8e00ff */
[----:B------:R-:W-:Y:S04]  /*9f60*/  UIADD3 UR4, UPT, UPT, UR46, 0x1, URZ ;  /* 0x000000012e047890 */ /* 0x000fe8000fffe0ff */
[----:B------:R-:W-:Y:S04]  /*9f70*/  UISETP.NE.AND UP0, UPT, UR4, 0x4, UPT ;  /* 0x000000040400788c */ /* 0x000fe8000bf05270 */
[----:B------:R-:W-:Y:S03]  /*9f80*/  USEL UR46, UR4, URZ, UP0 ;  /* 0x000000ff042e7287 */ /* 0x000fe60008000000 */
[----:B------:R-:W-:Y:S05]  /*9f90*/  @P0 LEA R2, R2, UR44, 0x3 ;  /* 0x0000002c02020c11 */ /* 0x000fea000f8e18ff */
[----:B------:R-:W-:Y:S05]  /*9fa0*/  @P0 VIADD R2, R2, 0x120 ;  /* 0x0000012002020836 */ /* 0x000fea0000000000 */
[----:B------:R-:W-:Y:S04]  /*9fb0*/  @P0 PRMT R2, R99, 0x654, R2 ;  /* 0x0000065463020816 */ /* 0x000fe80000000002 */
[----:B------:R3:W-:Y:S03]  /*9fc0*/  @P0 SYNCS.ARRIVE.TRANS64.RED.A1T0 RZ, [R2+URZ], RZ ;  /* 0x000000ff02ff09a7 */ /* 0x0007e600081004ff */
.L_x_156:
[----:B------:R-:W-:Y:S01]  /*9fd0*/  R2UR UR5, R82 ;  /* 0x00000000520572ca */ /* 0x000fe200000e0000 */
[----:B------:R-:W-:Y:S01]  /*9fe0*/  UISETP.NE.AND UP0, UPT, UR61, URZ, UPT ;  /* 0x000000ff3d00728c */ /* 0x000fe2000bf05270 */
[----:B------:R-:W-:Y:S01]  /*9ff0*/  R2UR UR4, R83 ;  /* 0x00000000530472ca */ /* 0x000fe200000e0000 */
[----:B------:R-:W-:Y:S01]  /*a000*/  UIADD3 UR47, UPT, UPT, UR47, 0x4, URZ ;  /* 0x000000042f2f7890 */ /* 0x000fe2000fffe0ff */
[----:B------:R-:W-:Y:S01]  /*a010*/  ISETP.NE.AND P0, PT, R87, 0x2, PT ;  /* 0x000000025700780c */ /* 0x000fe20003f05270 */
[----:B------:R-:W-:Y:S01]  /*a020*/  UMOV UR36, UR60 ;  /* 0x0000003c00247c82 */ /* 0x000fe20008000000 */
[----:B------:R-:W-:Y:S02]  /*a030*/  ISETP.NE.AND P1, PT, R0, 0x4, PT ;  /* 0x000000040000780c */ /* 0x000fe40003f25270 */
[----:B---3--:R-:W-:Y:S02]  /*a040*/  SEL R2, RZ, 0x1, P0 ;  /* 0x00000001ff027807 */ /* 0x008fe40000000000 */
[----:B------:R-:W-:Y:S02]  /*a050*/  SEL R3, RZ, 0x1, P1 ;  /* 0x00000001ff037807 */ /* 0x000fe40000800000 */
[----:B------:R-:W-:Y:S01]  /*a060*/  LOP3.LUT R89, R89, R2, RZ, 0x3c, !PT ;  /* 0x0000000259597212 */ /* 0x000fe200078e3cff */
[----:B------:R-:W-:Y:S01]  /*a070*/  UIADD3 UR20, UPT, UPT, UR37, UR5, URZ ;  /* 0x0000000525147290 */ /* 0x000fe2000fffe0ff */
[----:B------:R-:W-:Y:S01]  /*a080*/  LOP3.LUT R90, R90, R3, RZ, 0x3c, !PT ;  /* 0x000000035a5a7212 */ /* 0x000fe200078e3cff */
[----:B------:R-:W-:Y:S01]  /*a090*/  UIADD3 UR16, UPT, UPT, UR38, UR4, URZ ;  /* 0x0000000426107290 */ /* 0x000fe2000fffe0ff */
[----:B------:R-:W-:Y:S02]  /*a0a0*/  SEL R87, R87, RZ, P0 ;  /* 0x000000ff57577207 */ /* 0x000fe40000000000 */
[----:B------:R-:W-:Y:S01]  /*a0b0*/  SEL R36, R0, RZ, P1 ;  /* 0x000000ff00247207 */ /* 0x000fe20000800000 */
[----:B------:R-:W-:Y:S08]  /*a0c0*/  BRA.U UP0, `(.L_x_157) ;  /* 0xffffffbd00f07547 */ /* 0x000ff0000b83ffff */
[----:B------:R-:W-:-:S13]  /*a0d0*/  R2UR UR4, R84 ;  /* 0x00000000540472ca */ /* 0x000fda00000e0000 */
[----:B------:R-:W-:-:S09]  /*a0e0*/  UISETP.NE.AND UP0, UPT, UR4, URZ, UPT ;  /* 0x000000ff0400728c */ /* 0x000fd2000bf05270 */
[----:B------:R-:W-:Y:S05]  /*a0f0*/  BRA.U !UP0, `(.L_x_158) ;  /* 0x0000000108487547 */ /* 0x000fea000b800000 */
[----:B------:R-:W3:Y:S02]  /*a100*/  LDCU.64 UR4, c[0x0][0x890] ;  /* 0x00011200ff0477ac */ /* 0x000ee40008000a00 */
[----:B---3--:R-:W-:-:S04]  /*a110*/  UISETP.NE.U32.AND UP0, UPT, UR4, URZ, UPT ;  /* 0x000000ff0400728c */ /* 0x008fc8000bf05070 */
[----:B------:R-:W-:-:S09]  /*a120*/  UISETP.NE.AND.EX UP0, UPT, UR5, URZ, UPT, UP0 ;  /* 0x000000ff0500728c */ /* 0x000fd2000bf05300 */
[----:B------:R-:W-:Y:S05]  /*a130*/  BRA.U UP0, `(.L_x_159) ;  /* 0x00000001000c7547 */ /* 0x000fea000b800000 */
[----:B------:R-:W-:-:S13]  /*a140*/  FSETP.NEU.AND P0, PT, R41, RZ, PT ;  /* 0x000000ff2900720b */ /* 0x000fda0003f0d000 */
[----:B------:R-:W-:Y:S05]  /*a150*/  @!P0 EXIT ;  /* 0x000000000000894d */ /* 0x000fea0003800000 */
[----:B------:R-:W-:Y:S05]  /*a160*/  BRA `(.L_x_158) ;  /* 0x00000000002c7947 */ /* 0x000fea0003800000 */
.L_x_159:
[----:B------:R-:W-:Y:S01]  /*a170*/  ISETP.NE.AND P0, PT, R86, RZ, PT ;  /* 0x000000ff5600720c */ /* 0x000fe20003f05270 */
[----:B------:R-:W-:-:S12]  /*a180*/  BSSY.RECONVERGENT B0, `(.L_x_158) ;  /* 0x0000009000007945 */ /* 0x000fd80003800200 */
[----:B------:R-:W-:Y:S05]  /*a190*/  @P0 BRA `(.L_x_160) ;  /* 0x0000000000140947 */ /* 0x000fea0003800000 */
[----:B------:R-:W3:Y:S02]  /*a1a0*/  LDCU.64 UR4, c[0x0][0x888] ;  /* 0x00011100ff0477ac */ /* 0x000ee40008000a00 */
[----:B---3--:R-:W-:-:S04]  /*a1b0*/  ISETP.NE.U32.AND P0, PT, RZ, UR4, PT ;  /* 0x00000004ff007c0c */ /* 0x008fc8000bf05070 */
[----:B------:R-:W-:-:S13]  /*a1c0*/  ISETP.NE.AND.EX P0, PT, RZ, UR5, PT, P0 ;  /* 0x00000005ff007c0c */ /* 0x000fda000bf05300 */
[----:B------:R-:W-:Y:S05]  /*a1d0*/  @!P0 EXIT ;  /* 0x000000000000894d */ /* 0x000fea0003800000 */
[----:B------:R-:W-:Y:S05]  /*a1e0*/  BRA `(.L_x_161) ;  /* 0x0000000000087947 */ /* 0x000fea0003800000 */
.L_x_160:
[----:B------:R-:W-:-:S13]  /*a1f0*/  FSETP.NEU.AND P0, PT, R41, RZ, PT ;  /* 0x000000ff2900720b */ /* 0x000fda0003f0d000 */
[----:B------:R-:W-:Y:S05]  /*a200*/  @!P0 EXIT ;  /* 0x000000000000894d */ /* 0x000fea0003800000 */
.L_x_161:
[----:B------:R-:W-:Y:S05]  /*a210*/  BSYNC.RECONVERGENT B0 ;  /* 0x0000000000007941 */ /* 0x000fea0003800200 */
.L_x_158:
[----:B------:R-:W3:Y:S01]  /*a220*/  S2UR UR5, SR_CgaCtaId ;  /* 0x00000000000579c3 */ /* 0x000ee20000008800 */
[----:B------:R-:W-:Y:S01]  /*a230*/  ULEA UR4, UR46, UR44, 0x3 ;  /* 0x0000002c2e047291 */ /* 0x000fe2000f8e18ff */
[----:B------:R-:W-:-:S04]  /*a240*/  DEPBAR.LE SB0, 0x0 ;  /* 0x000080000000791a */ /* 0x000fc80000000000 */
[----:B------:R-:W-:-:S04]  /*a250*/  UIADD3 UR4, UPT, UPT, UR4, 0x120, URZ ;  /* 0x0000012004047890 */ /* 0x000fc8000fffe0ff */
[----:B---3--:R-:W-:-:S09]  /*a260*/  UPRMT UR4, UR5, 0x654, UR4 ;  /* 0x0000065405047896 */ /* 0x008fd20008000004 */
[----:B------:R-:W-:Y:S01]  /*a270*/  SYNCS.ARRIVE.TRANS64.RED.A1T0 RZ, [UR4], RZ ;  /* 0x000000ffffff79a7 */ /* 0x000fe20008100404 */
[----:B------:R-:W-:Y:S05]  /*a280*/  EXIT ;  /* 0x000000000000794d */ /* 0x000fea0003800000 */
.L_x_25:
[----:B-1----:R1:W2:Y:S02]  /*a290*/  SYNCS.PHASECHK.TRANS64.TRYWAIT P0, [R0+URZ+0x1c0], R3 ;  /* 0x0001c003000075a7 */ /* 0x0022a400080011ff */
[----:B--2---:R-:W-:Y:S05]  /*a2a0*/  @!P0 NANOSLEEP.SYNCS 0x989680 ;  /* 0x009896800000895d */ /* 0x004fea0003900000 */
[----:B------:R-:W2:Y:S02]  /*a2b0*/  @!P0 SYNCS.PHASECHK.TRANS64 P0, [R0+URZ+0x1c0], R3 ;  /* 0x0001c003000085a7 */ /* 0x000ea400080010ff */
[----:B--2---:R-:W-:Y:S05]  /*a2c0*/  @!P0 BRA `(.L_x_25) ;  /* 0xfffffffc00f08947 */ /* 0x004fea000383ffff */
[----:B------:R-:W-:Y:S05]  /*a2d0*/  BRA `(.L_x_162) ;  /* 0xffffff7800747947 */ /* 0x000fea000383ffff */
.L_x_28:
[----:B-1----:R-:W-:-:S07]  /*a2e0*/  MOV R0, UR33 ;  /* 0x0000002100007c02 */ /* 0x002fce0008000f00 */
.L_x_163:
[----:B-1----:R1:W2:Y:S02]  /*a2f0*/  SYNCS.PHASECHK.TRANS64.TRYWAIT P0, [R0+URZ+0x80], R3 ;  /* 0x00008003000075a7 */ /* 0x0022a400080011ff */
[----:B--2---:R-:W-:Y:S05]  /*a300*/  @!P0 NANOSLEEP.SYNCS 0x989680 ;  /* 0x009896800000895d */ /* 0x004fea0003900000 */
[----:B------:R-:W2:Y:S02]  /*a310*/  @!P0 SYNCS.PHASECHK.TRANS64 P0, [R0+URZ+0x80], R3 ;  /* 0x00008003000085a7 */ /* 0x000ea400080010ff */
[----:B--2---:R-:W-:Y:S05]  /*a320*/  @!P0 BRA `(.L_x_163) ;  /* 0xfffffffc00f08947 */ /* 0x004fea000383ffff */
[----:B------:R-:W-:Y:S05]  /*a330*/  BRA `(.L_x_27) ;  /* 0xffffff7800c47947 */ /* 0x000fea000383ffff */
.L_x_35:
[----:B-1----:R-:W-:-:S07]  /*a340*/  MOV R0, UR17 ;  /* 0x0000001100007c02 */ /* 0x002fce0008000f00 */
.L_x_164:
[----:B-1----:R1:W2:Y:S02]  /*a350*/  SYNCS.PHASECHK.TRANS64.TRYWAIT P0, [R0+URZ+0x80], R3 ;  /* 0x00008003000075a7 */ /* 0x0022a400080011ff */
[----:B--2---:R-:W-:Y:S05]  /*a360*/  @!P0 NANOSLEEP.SYNCS 0x989680 ;  /* 0x009896800000895d */ /* 0x004fea0003900000 */
[----:B------:R-:W2:Y:S02]  /*a370*/  @!P0 SYNCS.PHASECHK.TRANS64 P0, [R0+URZ+0x80], R3 ;  /* 0x00008003000085a7 */ /* 0x000ea400080010ff */
[----:B--2---:R-:W-:Y:S05]  /*a380*/  @!P0 BRA `(.L_x_164) ;  /* 0xfffffffc00f08947 */ /* 0x004fea000383ffff */
[----:B------:R-:W-:Y:S05]  /*a390*/  BRA `(.L_x_34) ;  /* 0xffffff7c00887947 */ /* 0x000fea000383ffff */
.L_x_40:
[----:B-1----:R1:W2:Y:S02]  /*a3a0*/  SYNCS.PHASECHK.TRANS64.TRYWAIT P0, [R3+URZ+0x150], R0 ;  /* 0x00015000030075a7 */ /* 0x0022a400080011ff */
[----:B--2---:R-:W-:Y:S05]  /*a3b0*/  @!P0 NANOSLEEP.SYNCS 0x989680 ;  /* 0x009896800000895d */ /* 0x004fea0003900000 */
[----:B------:R-:W2:Y:S02]  /*a3c0*/  @!P0 SYNCS.PHASECHK.TRANS64 P0, [R3+URZ+0x150], R0 ;  /* 0x00015000030085a7 */ /* 0x000ea400080010ff */
[----:B--2---:R-:W-:Y:S05]  /*a3d0*/  @!P0 BRA `(.L_x_40) ;  /* 0xfffffffc00f08947 */ /* 0x004fea000383ffff */
[----:B------:R-:W-:Y:S05]  /*a3e0*/  BRA `(.L_x_165) ;  /* 0xffffff80002c7947 */ /* 0x000fea000383ffff */
.L_x_44:
[----:B-1----:R-:W-:-:S07]  /*a3f0*/  MOV R0, UR4 ;  /* 0x0000000400007c02 */ /* 0x002fce0008000f00 */
.L_x_166:
[----:B-1----:R1:W2:Y:S02]  /*a400*/  SYNCS.PHASECHK.TRANS64.TRYWAIT P0, [R0+URZ], R3 ;  /* 0x00000003000075a7 */ /* 0x0022a400080011ff */
[----:B--2---:R-:W-:Y:S05]  /*a410*/  @!P0 NANOSLEEP.SYNCS 0x989680 ;  /* 0x009896800000895d */ /* 0x004fea0003900000 */
[----:B------:R-:W2:Y:S02]  /*a420*/  @!P0 SYNCS.PHASECHK.TRANS64 P0, [R0+URZ], R3 ;  /* 0x00000003000085a7 */ /* 0x000ea400080010ff */
[----:B--2---:R-:W-:Y:S05]  /*a430*/  @!P0 BRA `(.L_x_166) ;  /* 0xfffffffc00f08947 */ /* 0x004fea000383ffff */
[----:B------:R-:W-:Y:S05]  /*a440*/  BRA `(.L_x_167) ;  /* 0xffffff8400d87947 */ /* 0x000fea000383ffff */
.L_x_45:
[----:B------:R-:W-:-:S07]  /*a450*/  MOV R0, UR5 ;  /* 0x0000000500007c02 */ /* 0x000fce0008000f00 */
.L_x_168:
[----:B-1----:R1:W2:Y:S02]  /*a460*/  SYNCS.PHASECHK.TRANS64.TRYWAIT P0, [R0+URZ], R3 ;  /* 0x00000003000075a7 */ /* 0x0022a400080011ff */
[----:B--2---:R-:W-:Y:S05]  /*a470*/  @!P0 NANOSLEEP.SYNCS 0x989680 ;  /* 0x009896800000895d */ /* 0x004fea0003900000 */
[----:B------:R-:W2:Y:S02]  /*a480*/  @!P0 SYNCS.PHASECHK.TRANS64 P0, [R0+URZ], R3 ;  /* 0x00000003000085a7 */ /* 0x000ea400080010ff */
[----:B--2---:R-:W-:Y:S05]  /*a490*/  @!P0 BRA `(.L_x_168) ;  /* 0xfffffffc00f08947 */ /* 0x004fea000383ffff */
[----:B------:R-:W-:Y:S05]  /*a4a0*/  BRA `(.L_x_169) ;  /* 0xffffff8400e47947 */ /* 0x000fea000383ffff */
.L_x_46:
[----:B------:R-:W-:-:S07]  /*a4b0*/  MOV R0, UR5 ;  /* 0x0000000500007c02 */ /* 0x000fce0008000f00 */
.L_x_170:
[----:B-1----:R1:W2:Y:S02]  /*a4c0*/  SYNCS.PHASECHK.TRANS64.TRYWAIT P0, [R0+URZ], R3 ;  /* 0x00000003000075a7 */ /* 0x0022a400080011ff */
[----:B--2---:R-:W-:Y:S05]  /*a4d0*/  @!P0 NANOSLEEP.SYNCS 0x989680 ;  /* 0x009896800000895d */ /* 0x004fea0003900000 */
[----:B------:R-:W2:Y:S02]  /*a4e0*/  @!P0 SYNCS.PHASECHK.TRANS64 P0, [R0+URZ], R3 ;  /* 0x00000003000085a7 */ /* 0x000ea400080010ff */
[----:B--2---:R-:W-:Y:S05]  /*a4f0*/  @!P0 BRA `(.L_x_170) ;  /* 0xfffffffc00f08947 */ /* 0x004fea000383ffff */
[----:B------:R-:W-:Y:S05]  /*a500*/  BRA `(.L_x_171) ;  /* 0xffffff8400f07947 */ /* 0x000fea000383ffff */
.L_x_47:
[----:B------:R-:W-:-:S07]  /*a510*/  MOV R0, UR5 ;  /* 0x0000000500007c02 */ /* 0x000fce0008000f00 */
.L_x_172:
[----:B-1----:R1:W2:Y:S02]  /*a520*/  SYNCS.PHASECHK.TRANS64.TRYWAIT P0, [R0+URZ], R3 ;  /* 0x00000003000075a7 */ /* 0x0022a400080011ff */
[----:B--2---:R-:W-:Y:S05]  /*a530*/  @!P0 NANOSLEEP.SYNCS 0x989680 ;  /* 0x009896800000895d */ /* 0x004fea0003900000 */
[----:B------:R-:W2:Y:S02]  /*a540*/  @!P0 SYNCS.PHASECHK.TRANS64 P0, [R0+URZ], R3 ;  /* 0x00000003000085a7 */ /* 0x000ea400080010ff */
[----:B--2---:R-:W-:Y:S05]  /*a550*/  @!P0 BRA `(.L_x_172) ;  /* 0xfffffffc00f08947 */ /* 0x004fea000383ffff */
[----:B------:R-:W-:Y:S05]  /*a560*/  BRA `(.L_x_173) ;  /* 0xffffff8400fc7947 */ /* 0x000fea000383ffff */
.L_x_48:
[----:B------:R-:W-:-:S07]  /*a570*/  MOV R0, UR5 ;  /* 0x0000000500007c02 */ /* 0x000fce0008000f00 */
.L_x_174:
[----:B-1----:R1:W2:Y:S02]  /*a580*/  SYNCS.PHASECHK.TRANS64.TRYWAIT P0, [R0+URZ], R3 ;  /* 0x00000003000075a7 */ /* 0x0022a400080011ff */
[----:B--2---:R-:W-:Y:S05]  /*a590*/  @!P0 NANOSLEEP.SYNCS 0x989680 ;  /* 0x009896800000895d */ /* 0x004fea0003900000 */
[----:B------:R-:W2:Y:S02]  /*a5a0*/  @!P0 SYNCS.PHASECHK.TRANS64 P0, [R0+URZ], R3 ;  /* 0x00000003000085a7 */ /* 0x000ea400080010ff */
[----:B--2---:R-:W-:Y:S05]  /*a5b0*/  @!P0 BRA `(.L_x_174) ;  /* 0xfffffffc00f08947 */ /* 0x004fea000383ffff */
[----:B------:R-:W-:Y:S05]  /*a5c0*/  BRA `(.L_x_175) ;  /* 0xffffff8800087947 */ /* 0x000fea000383ffff */
.L_x_49:
[----:B------:R-:W-:-:S07]  /*a5d0*/  MOV R0, UR5 ;  /* 0x0000000500007c02 */ /* 0x000fce0008000f00 */
.L_x_176:
[----:B-1----:R1:W2:Y:S02]  /*a5e0*/  SYNCS.PHASECHK.TRANS64.TRYWAIT P0, [R0+URZ], R3 ;  /* 0x00000003000075a7 */ /* 0x0022a400080011ff */
[----:B--2---:R-:W-:Y:S05]  /*a5f0*/  @!P0 NANOSLEEP.SYNCS 0x989680 ;  /* 0x009896800000895d */ /* 0x004fea0003900000 */
[----:B------:R-:W2:Y:S02]  /*a600*/  @!P0 SYNCS.PHASECHK.TRANS64 P0, [R0+URZ], R3 ;  /* 0x00000003000085a7 */ /* 0x000ea400080010ff */
[----:B--2---:R-:W-:Y:S05]  /*a610*/  @!P0 BRA `(.L_x_176) ;  /* 0xfffffffc00f08947 */ /* 0x004fea000383ffff */
[----:B------:R-:W-:Y:S05]  /*a620*/  BRA `(.L_x_177) ;  /* 0xffffff8800147947 */ /* 0x000fea000383ffff */
.L_x_50:
[----:B------:R-:W-:-:S07]  /*a630*/  MOV R0, UR5 ;  /* 0x0000000500007c02 */ /* 0x000fce0008000f00 */
.L_x_178:
[----:B-1----:R1:W2:Y:S02]  /*a640*/  SYNCS.PHASECHK.TRANS64.TRYWAIT P0, [R0+URZ], R3 ;  /* 0x00000003000075a7 */ /* 0x0022a400080011ff */
[----:B--2---:R-:W-:Y:S05]  /*a650*/  @!P0 NANOSLEEP.SYNCS 0x989680 ;  /* 0x009896800000895d */ /* 0x004fea0003900000 */
[----:B------:R-:W2:Y:S02]  /*a660*/  @!P0 SYNCS.PHASECHK.TRANS64 P0, [R0+URZ], R3 ;  /* 0x00000003000085a7 */ /* 0x000ea400080010ff */
[----:B--2---:R-:W-:Y:S05]  /*a670*/  @!P0 BRA `(.L_x_178) ;  /* 0xfffffffc00f08947 */ /* 0x004fea000383ffff */
[----:B------:R-:W-:Y:S05]  /*a680*/  BRA `(.L_x_179) ;  /* 0xffffff8800207947 */ /* 0x000fea000383ffff */
.L_x_51:
[----:B------:R-:W-:-:S07]  /*a690*/  MOV R0, UR5 ;  /* 0x0000000500007c02 */ /* 0x000fce0008000f00 */
.L_x_180:
[----:B-1----:R1:W2:Y:S02]  /*a6a0*/  SYNCS.PHASECHK.TRANS64.TRYWAIT P0, [R0+URZ], R3 ;  /* 0x00000003000075a7 */ /* 0x0022a400080011ff */
[----:B--2---:R-:W-:Y:S05]  /*a6b0*/  @!P0 NANOSLEEP.SYNCS 0x989680 ;  /* 0x009896800000895d */ /* 0x004fea0003900000 */
[----:B------:R-:W2:Y:S02]  /*a6c0*/  @!P0 SYNCS.PHASECHK.TRANS64 P0, [R0+URZ], R3 ;  /* 0x00000003000085a7 */ /* 0x000ea400080010ff */
[----:B--2---:R-:W-:Y:S05]  /*a6d0*/  @!P0 BRA `(.L_x_180) ;  /* 0xfffffffc00f08947 */ /* 0x004fea000383ffff */
[----:B------:R-:W-:Y:S05]  /*a6e0*/  BRA `(.L_x_181) ;  /* 0xffffff88002c7947 */ /* 0x000fea000383ffff */
.L_x_52:
[----:B------:R-:W-:-:S07]  /*a6f0*/  MOV R0, UR5 ;  /* 0x0000000500007c02 */ /* 0x000fce0008000f00 */
.L_x_182:
[----:B-1----:R1:W2:Y:S02]  /*a700*/  SYNCS.PHASECHK.TRANS64.TRYWAIT P0, [R0+URZ], R3 ;  /* 0x00000003000075a7 */ /* 0x0022a400080011ff */
[----:B--2---:R-:W-:Y:S05]  /*a710*/  @!P0 NANOSLEEP.SYNCS 0x989680 ;  /* 0x009896800000895d */ /* 0x004fea0003900000 */
[----:B------:R-:W2:Y:S02]  /*a720*/  @!P0 SYNCS.PHASECHK.TRANS64 P0, [R0+URZ], R3 ;  /* 0x00000003000085a7 */ /* 0x000ea400080010ff */
[----:B--2---:R-:W-:Y:S05]  /*a730*/  @!P0 BRA `(.L_x_182) ;  /* 0xfffffffc00f08947 */ /* 0x004fea000383ffff */
[----:B------:R-:W-:Y:S05]  /*a740*/  BRA `(.L_x_183) ;  /* 0xffffff8800387947 */ /* 0x000fea000383ffff */
.L_x_53:
[----:B------:R-:W-:-:S07]  /*a750*/  MOV R0, UR5 ;  /* 0x0000000500007c02 */ /* 0x000fce0008000f00 */
.L_x_184:
[----:B-1----:R1:W2:Y:S02]  /*a760*/  SYNCS.PHASECHK.TRANS64.TRYWAIT P0, [R0+URZ], R3 ;  /* 0x00000003000075a7 */ /* 0x0022a400080011ff */
[----:B--2---:R-:W-:Y:S05]  /*a770*/  @!P0 NANOSLEEP.SYNCS 0x989680 ;  /* 0x009896800000895d */ /* 0x004fea0003900000 */
[----:B------:R-:W2:Y:S02]  /*a780*/  @!P0 SYNCS.PHASECHK.TRANS64 P0, [R0+URZ], R3 ;  /* 0x00000003000085a7 */ /* 0x000ea400080010ff */
[----:B--2---:R-:W-:Y:S05]  /*a790*/  @!P0 BRA `(.L_x_184) ;  /* 0xfffffffc00f08947 */ /* 0x004fea000383ffff */
[----:B------:R-:W-:Y:S05]  /*a7a0*/  BRA `(.L_x_185) ;  /* 0xffffff8800447947 */ /* 0x000fea000383ffff */
.L_x_54:
[----:B------:R-:W-:-:S07]  /*a7b0*/  MOV R0, UR5 ;  /* 0x0000000500007c02 */ /* 0x000fce0008000f00 */
.L_x_186:
[----:B-1----:R1:W2:Y:S02]  /*a7c0*/  SYNCS.PHASECHK.TRANS64.TRYWAIT P0, [R0+URZ], R3 ;  /* 0x00000003000075a7 */ /* 0x0022a400080011ff */
[----:B--2---:R-:W-:Y:S05]  /*a7d0*/  @!P0 NANOSLEEP.SYNCS 0x989680 ;  /* 0x009896800000895d */ /* 0x004fea0003900000 */
[----:B------:R-:W2:Y:S02]  /*a7e0*/  @!P0 SYNCS.PHASECHK.TRANS64 P0, [R0+URZ], R3 ;  /* 0x00000003000085a7 */ /* 0x000ea400080010ff */
[----:B--2---:R-:W-:Y:S05]  /*a7f0*/  @!P0 BRA `(.L_x_186) ;  /* 0xfffffffc00f08947 */ /* 0x004fea000383ffff */
[----:B------:R-:W-:Y:S05]  /*a800*/  BRA `(.L_x_187) ;  /* 0xffffff8800507947 */ /* 0x000fea000383ffff */
.L_x_55:
[----:B------:R-:W-:-:S07]  /*a810*/  MOV R0, UR5 ;  /* 0x0000000500007c02 */ /* 0x000fce0008000f00 */
.L_x_188:
[----:B-1----:R1:W2:Y:S02]  /*a820*/  SYNCS.PHASECHK.TRANS64.TRYWAIT P0, [R0+URZ], R3 ;  /* 0x00000003000075a7 */ /* 0x0022a400080011ff */
[----:B--2---:R-:W-:Y:S05]  /*a830*/  @!P0 NANOSLEEP.SYNCS 0x989680 ;  /* 0x009896800000895d */ /* 0x004fea0003900000 */
[----:B------:R-:W2:Y:S02]  /*a840*/  @!P0 SYNCS.PHASECHK.TRANS64 P0, [R0+URZ], R3 ;  /* 0x00000003000085a7 */ /* 0x000ea400080010ff */
[----:B--2---:R-:W-:Y:S05]  /*a850*/  @!P0 BRA `(.L_x_188) ;  /* 0xfffffffc00f08947 */ /* 0x004fea000383ffff */
[----:B------:R-:W-:Y:S05]  /*a860*/  BRA `(.L_x_189) ;  /* 0xffffff88005c7947 */ /* 0x000fea000383ffff */
.L_x_56:
[----:B------:R-:W-:-:S07]  /*a870*/  MOV R0, UR5 ;  /* 0x0000000500007c02 */ /* 0x000fce0008000f00 */
.L_x_190:
[----:B-1----:R1:W2:Y:S02]  /*a880*/  SYNCS.PHASECHK.TRANS64.TRYWAIT P0, [R0+URZ], R3 ;  /* 0x00000003000075a7 */ /* 0x0022a400080011ff */
[----:B--2---:R-:W-:Y:S05]  /*a890*/  @!P0 NANOSLEEP.SYNCS 0x989680 ;  /* 0x009896800000895d */ /* 0x004fea0003900000 */
[----:B------:R-:W2:Y:S02]  /*a8a0*/  @!P0 SYNCS.PHASECHK.TRANS64 P0, [R0+URZ], R3 ;  /* 0x00000003000085a7 */ /* 0x000ea400080010ff */
[----:B--2---:R-:W-:Y:S05]  /*a8b0*/  @!P0 BRA `(.L_x_190) ;  /* 0xfffffffc00f08947 */ /* 0x004fea000383ffff */
[----:B------:R-:W-:Y:S05]  /*a8c0*/  BRA `(.L_x_191) ;  /* 0xffffff8800687947 */ /* 0x000fea000383ffff */
.L_x_57:
[----:B------:R-:W-:-:S07]  /*a8d0*/  MOV R0, UR5 ;  /* 0x0000000500007c02 */ /* 0x000fce0008000f00 */
.L_x_192:
[----:B-1----:R1:W2:Y:S02]  /*a8e0*/  SYNCS.PHASECHK.TRANS64.TRYWAIT P0, [R0+URZ], R3 ;  /* 0x00000003000075a7 */ /* 0x0022a400080011ff */
[----:B--2---:R-:W-:Y:S05]  /*a8f0*/  @!P0 NANOSLEEP.SYNCS 0x989680 ;  /* 0x009896800000895d */ /* 0x004fea0003900000 */
[----:B------:R-:W2:Y:S02]  /*a900*/  @!P0 SYNCS.PHASECHK.TRANS64 P0, [R0+URZ], R3 ;  /* 0x00000003000085a7 */ /* 0x000ea400080010ff */
[----:B--2---:R-:W-:Y:S05]  /*a910*/  @!P0 BRA `(.L_x_192) ;  /* 0xfffffffc00f08947 */ /* 0x004fea000383ffff */
[----:B------:R-:W-:Y:S05]  /*a920*/  BRA `(.L_x_193) ;  /* 0xffffff8800747947 */ /* 0x000fea000383ffff */
.L_x_58:
[----:B------:R-:W-:-:S07]  /*a930*/  MOV R0, UR5 ;  /* 0x0000000500007c02 */ /* 0x000fce0008000f00 */
.L_x_194:
[----:B-1----:R1:W2:Y:S02]  /*a940*/  SYNCS.PHASECHK.TRANS64.TRYWAIT P0, [R0+URZ], R3 ;  /* 0x00000003000075a7 */ /* 0x0022a400080011ff */
[----:B--2---:R-:W-:Y:S05]  /*a950*/  @!P0 NANOSLEEP.SYNCS 0x989680 ;  /* 0x009896800000895d */ /* 0x004fea0003900000 */
[----:B------:R-:W2:Y:S02]  /*a960*/  @!P0 SYNCS.PHASECHK.TRANS64 P0, [R0+URZ], R3 ;  /* 0x00000003000085a7 */ /* 0x000ea400080010ff */
[----:B--2---:R-:W-:Y:S05]  /*a970*/  @!P0 BRA `(.L_x_194) ;  /* 0xfffffffc00f08947 */ /* 0x004fea000383ffff */
[----:B------:R-:W-:Y:S05]  /*a980*/  BRA `(.L_x_195) ;  /* 0xffffff8800807947 */ /* 0x000fea000383ffff */
.L_x_61:
[----:B-1----:R1:W2:Y:S02]  /*a990*/  SYNCS.PHASECHK.TRANS64.TRYWAIT P0, [R0+URZ+0x1b0], R5 ;  /* 0x0001b005000075a7 */ /* 0x0022a400080011ff */
[----:B--2---:R-:W-:Y:S05]  /*a9a0*/  @!P0 NANOSLEEP.SYNCS 0x989680 ;  /* 0x009896800000895d */ /* 0x004fea0003900000 */
[----:B------:R-:W2:Y:S02]  /*a9b0*/  @!P0 SYNCS.PHASECHK.TRANS64 P0, [R0+URZ+0x1b0], R5 ;  /* 0x0001b005000085a7 */ /* 0x000ea400080010ff */
[----:B--2---:R-:W-:Y:S05]  /*a9c0*/  @!P0 BRA `(.L_x_61) ;  /* 0xfffffffc00f08947 */ /* 0x004fea000383ffff */
[----:B------:R-:W-:Y:S05]  /*a9d0*/  BRA `(.L_x_196) ;  /* 0xffffff8800e47947 */ /* 0x000fea000383ffff */
.L_x_62:
[----:B------:R-:W-:-:S07]  /*a9e0*/  MOV R0, UR4 ;  /* 0x0000000400007c02 */ /* 0x000fce0008000f00 */
.L_x_197:
[----:B-1----:R1:W2:Y:S02]  /*a9f0*/  SYNCS.PHASECHK.TRANS64.TRYWAIT P0, [R0+URZ+0x160], R7 ;  /* 0x00016007000075a7 */ /* 0x0022a400080011ff */
[----:B--2---:R-:W-:Y:S05]  /*aa00*/  @!P0 NANOSLEEP.SYNCS 0x989680 ;  /* 0x009896800000895d */ /* 0x004fea0003900000 */
[----:B------:R-:W2:Y:S02]  /*aa10*/  @!P0 SYNCS.PHASECHK.TRANS64 P0, [R0+URZ+0x160], R7 ;  /* 0x00016007000085a7 */ /* 0x000ea400080010ff */
[----:B--2---:R-:W-:Y:S05]  /*aa20*/  @!P0 BRA `(.L_x_197) ;  /* 0xfffffffc00f08947 */ /* 0x004fea000383ffff */
[----:B------:R-:W-:Y:S05]  /*aa30*/  BRA `(.L_x_198) ;  /* 0xffffff8800f47947 */ /* 0x000fea000383ffff */
.L_x_63:
[----:B-1----:R1:W2:Y:S02]  /*aa40*/  SYNCS.PHASECHK.TRANS64.TRYWAIT P1, [R0+URZ+0x150], R5 ;  /* 0x00015005000075a7 */ /* 0x0022a400080211ff */
[----:B--2---:R-:W-:Y:S05]  /*aa50*/  @!P1 NANOSLEEP.SYNCS 0x989680 ;  /* 0x009896800000995d */ /* 0x004fea0003900000 */
[----:B------:R-:W2:Y:S02]  /*aa60*/  @!P1 SYNCS.PHASECHK.TRANS64 P1, [R0+URZ+0x150], R5 ;  /* 0x00015005000095a7 */ /* 0x000ea400080210ff */
[----:B--2---:R-:W-:Y:S05]  /*aa70*/  @!P1 BRA `(.L_x_63) ;  /* 0xfffffffc00f09947 */ /* 0x004fea000383ffff */
[----:B------:R-:W-:Y:S05]  /*aa80*/  BRA `(.L_x_199) ;  /* 0xffffff8c00247947 */ /* 0x000fea000383ffff */
.L_x_66:
[----:B------:R-:W-:-:S07]  /*aa90*/  MOV R0, UR4 ;  /* 0x0000000400007c02 */ /* 0x000fce0008000f00 */
.L_x_200:
[----:B-1----:R1:W2:Y:S02]  /*aaa0*/  SYNCS.PHASECHK.TRANS64.TRYWAIT P0, [R0+URZ+0x160], R3 ;  /* 0x00016003000075a7 */ /* 0x0022a400080011ff */
[----:B--2---:R-:W-:Y:S05]  /*aab0*/  @!P0 NANOSLEEP.SYNCS 0x989680 ;  /* 0x009896800000895d */ /* 0x004fea0003900000 */
[----:B------:R-:W2:Y:S02]  /*aac0*/  @!P0 SYNCS.PHASECHK.TRANS64 P0, [R0+URZ+0x160], R3 ;  /* 0x00016003000085a7 */ /* 0x000ea400080010ff */
[----:B--2---:R-:W-:Y:S05]  /*aad0*/  @!P0 BRA `(.L_x_200) ;  /* 0xfffffffc00f08947 */ /* 0x004fea000383ffff */
[----:B------:R-:W-:Y:S05]  /*aae0*/  BRA `(.L_x_65) ;  /* 0xffffff8c00787947 */ /* 0x000fea000383ffff */
.L_x_75:
[----:B-1----:R-:W-:-:S04]  /*aaf0*/  MOV R5, UR5 ;  /* 0x0000000500057c02 */ /* 0x002fc80008000f00 */
[----:B------:R1:W2:Y:S03]  /*ab00*/  SYNCS.PHASECHK.TRANS64.TRYWAIT P0, [R5+URZ+0x8], R6 ;  /* 0x00000806050075a7 */ /* 0x0002a600080011ff */
[----:B--2---:R-:W-:Y:S05]  /*ab10*/  @!P0 NANOSLEEP.SYNCS 0x989680 ;  /* 0x009896800000895d */ /* 0x004fea0003900000 */
[----:B------:R-:W2:Y:S02]  /*ab20*/  @!P0 SYNCS.PHASECHK.TRANS64 P0, [R5+URZ+0x8], R6 ;  /* 0x00000806050085a7 */ /* 0x000ea400080010ff */
[----:B--2---:R-:W-:Y:S05]  /*ab30*/  @!P0 BRA `(.L_x_75) ;  /* 0xfffffffc00ec8947 */ /* 0x004fea000383ffff */
[----:B------:R-:W-:Y:S05]  /*ab40*/  BRA `(.L_x_74) ;  /* 0xffffff9000307947 */ /* 0x000fea000383ffff */
.L_x_77:
[----:B------:R-:W-:Y:S01]  /*ab50*/  BSSY B0, `(.L_x_201) ;  /* 0x0000006000007945 */ /* 0x000fe20003800000 */
[----:B------:R-:W-:-:S07]  /*ab60*/  MOV R15, 0xffffffff ;  /* 0xffffffff000f7802 */ /* 0x000fce0000000f00 */
[----:B-1---5:R-:W-:Y:S05]  /*ab70*/  WARPSYNC.COLLECTIVE R15, `(.L_x_202) ;  /* 0x000000000f0c7348 */ /* 0x022fea0003c00000 */
[----:B------:R-:W-:Y:S02]  /*ab80*/  ELECT P6, UR79, PT ;  /* 0x00000000004f782f */ /* 0x000fe400038c0000 */
[----:B------:R-:W-:Y:S01]  /*ab90*/  MOV R14, UR79 ;  /* 0x0000004f000e7c02 */ /* 0x000fe20008000f00 */
[----:B-1---5:R-:W-:Y:S10]  /*aba0*/  ENDCOLLECTIVE ;  /* 0x000000000000791b */ /* 0x022ff40003800000 */
.L_x_202:
[----:B------:R-:W-:Y:S05]  /*abb0*/  BSYNC B0 ;  /* 0x0000000000007941 */ /* 0x000fea0003800000 */
.L_x_201:
[----:B------:R-:W-:Y:S01]  /*abc0*/  PLOP3.LUT P0, PT, P6, PT, PT, 0x80, 0x8 ;  /* 0x000000000008781c */ /* 0x000fe2000370f070 */
[----:B------:R-:W-:-:S12]  /*abd0*/  BRA `(.L_x_203) ;  /* 0xffffff90005c7947 */ /* 0x000fd8000383ffff */
.L_x_79:
[----:B-1----:R-:W-:-:S04]  /*abe0*/  MOV R3, UR5 ;  /* 0x0000000500037c02 */ /* 0x002fc80008000f00 */
[----:B------:R1:W2:Y:S03]  /*abf0*/  SYNCS.PHASECHK.TRANS64.TRYWAIT P0, [R3+URZ+0x8], R4 ;  /* 0x00000804030075a7 */ /* 0x0002a600080011ff */
[----:B--2---:R-:W-:Y:S05]  /*ac00*/  @!P0 NANOSLEEP.SYNCS 0x989680 ;  /* 0x009896800000895d */ /* 0x004fea0003900000 */
[----:B------:R-:W2:Y:S02]  /*ac10*/  @!P0 SYNCS.PHASECHK.TRANS64 P0, [R3+URZ+0x8], R4 ;  /* 0x00000804030085a7 */ /* 0x000ea400080010ff */
[----:B--2---:R-:W-:Y:S05]  /*ac20*/  @!P0 BRA `(.L_x_79) ;  /* 0xfffffffc00ec8947 */ /* 0x004fea000383ffff */
[----:B------:R-:W-:Y:S05]  /*ac30*/  BRA `(.L_x_78) ;  /* 0xffffff9000607947 */ /* 0x000fea000383ffff */
.L_x_80:
[----:B-1----:R1:W2:Y:S02]  /*ac40*/  SYNCS.PHASECHK.TRANS64.TRYWAIT P0, [R0+URZ+0x150], R5 ;  /* 0x00015005000075a7 */ /* 0x0022a400080011ff */
[----:B--2---:R-:W-:Y:S05]  /*ac50*/  @!P0 NANOSLEEP.SYNCS 0x989680 ;  /* 0x009896800000895d */ /* 0x004fea0003900000 */
[----:B------:R-:W2:Y:S02]  /*ac60*/  @!P0 SYNCS.PHASECHK.TRANS64 P0, [R0+URZ+0x150], R5 ;  /* 0x00015005000085a7 */ /* 0x000ea400080010ff */
[----:B--2---:R-:W-:Y:S05]  /*ac70*/  @!P0 BRA `(.L_x_80) ;  /* 0xfffffffc00f08947 */ /* 0x004fea000383ffff */
[----:B------:R-:W-:Y:S05]  /*ac80*/  BRA `(.L_x_204) ;  /* 0xffffff94003c7947 */ /* 0x000fea000383ffff */
.L_x_82:
[----:B------:R-:W-:-:S07]  /*ac90*/  MOV R0, UR23 ;  /* 0x0000001700007c02 */ /* 0x000fce0008000f00 */
.L_x_205:
[----:B-1----:R1:W2:Y:S02]  /*aca0*/  SYNCS.PHASECHK.TRANS64.TRYWAIT P0, [R0+URZ+0x190], R5 ;  /* 0x00019005000075a7 */ /* 0x0022a400080011ff */
[----:B--2---:R-:W-:Y:S05]  /*acb0*/  @!P0 NANOSLEEP.SYNCS 0x989680 ;  /* 0x009896800000895d */ /* 0x004fea0003900000 */
[----:B------:R-:W2:Y:S02]  /*acc0*/  @!P0 SYNCS.PHASECHK.TRANS64 P0, [R0+URZ+0x190], R5 ;  /* 0x00019005000085a7 */ /* 0x000ea400080010ff */
[----:B--2---:R-:W-:Y:S05]  /*acd0*/  @!P0 BRA `(.L_x_205) ;  /* 0xfffffffc00f08947 */ /* 0x004fea000383ffff */
[----:B------:R-:W-:Y:S05]  /*ace0*/  BRA `(.L_x_206) ;  /* 0xffffff9400887947 */ /* 0x000fea000383ffff */
.L_x_85:
[----:B------:R-:W-:Y:S07]  /*acf0*/  MOV R0, UR5 ;  /* 0x0000000500007c02 */ /* 0x000fee0008000f00 */
.L_x_207:
[----:B-1----:R1:W2:Y:S02]  /*ad00*/  SYNCS.PHASECHK.TRANS64.TRYWAIT P0, [R0+URZ], R5 ;  /* 0x00000005000075a7 */ /* 0x0022a400080011ff */
[----:B--2---:R-:W-:Y:S05]  /*ad10*/  @!P0 NANOSLEEP.SYNCS 0x989680 ;  /* 0x009896800000895d */ /* 0x004fea0003900000 */
[----:B------:R-:W2:Y:S02]  /*ad20*/  @!P0 SYNCS.PHASECHK.TRANS64 P0, [R0+URZ], R5 ;  /* 0x00000005000085a7 */ /* 0x000ea400080010ff */
[----:B--2---:R-:W-:Y:S05]  /*ad30*/  @!P0 BRA `(.L_x_207) ;  /* 0xfffffffc00f08947 */ /* 0x004fea000383ffff */
[----:B------:R-:W-:Y:S05]  /*ad40*/  BRA `(.L_x_84) ;  /* 0xffffff94009c7947 */ /* 0x000fea000383ffff */
.L_x_89:
[----:B-1----:R-:W-:-:S07]  /*ad50*/  MOV R0, UR4 ;  /* 0x0000000400007c02 */ /* 0x002fce0008000f00 */
.L_x_208:
[----:B-1----:R1:W2:Y:S02]  /*ad60*/  SYNCS.PHASECHK.TRANS64.TRYWAIT P0, [R0+URZ], R3 ;  /* 0x00000003000075a7 */ /* 0x0022a400080011ff */
[----:B--2---:R-:W-:Y:S05]  /*ad70*/  @!P0 NANOSLEEP.SYNCS 0x989680 ;  /* 0x009896800000895d */ /* 0x004fea0003900000 */
[----:B------:R-:W2:Y:S02]  /*ad80*/  @!P0 SYNCS.PHASECHK.TRANS64 P0, [R0+URZ], R3 ;  /* 0x00000003000085a7 */ /* 0x000ea400080010ff */
[----:B--2---:R-:W-:Y:S05]  /*ad90*/  @!P0 BRA `(.L_x_208) ;  /* 0xfffffffc00f08947 */ /* 0x004fea000383ffff */
[----:B------:R-:W-:Y:S05]  /*ada0*/  BRA `(.L_x_209) ;  /* 0xffffff9800687947 */ /* 0x000fea000383ffff */
.L_x_90:
[----:B------:R-:W-:-:S07]  /*adb0*/  MOV R0, UR5 ;  /* 0x0000000500007c02 */ /* 0x000fce0008000f00 */
.L_x_210:
[----:B-1----:R1:W2:Y:S02]  /*adc0*/  SYNCS.PHASECHK.TRANS64.TRYWAIT P0, [R0+URZ], R3 ;  /* 0x00000003000075a7 */ /* 0x0022a400080011ff */
[----:B--2---:R-:W-:Y:S05]  /*add0*/  @!P0 NANOSLEEP.SYNCS 0x989680 ;  /* 0x009896800000895d */ /* 0x004fea0003900000 */
[----:B------:R-:W2:Y:S02]  /*ade0*/  @!P0 SYNCS.PHASECHK.TRANS64 P0, [R0+URZ], R3 ;  /* 0x00000003000085a7 */ /* 0x000ea400080010ff */
[----:B--2---:R-:W-:Y:S05]  /*adf0*/  @!P0 BRA `(.L_x_210) ;  /* 0xfffffffc00f08947 */ /* 0x004fea000383ffff */
[----:B------:R-:W-:Y:S05]  /*ae00*/  BRA `(.L_x_211) ;  /* 0xffffff9800747947 */ /* 0x000fea000383ffff */
.L_x_91:
[----:B------:R-:W-:-:S07]  /*ae10*/  MOV R0, UR5 ;  /* 0x0000000500007c02 */ /* 0x000fce0008000f00 */
.L_x_212:
[----:B-1----:R1:W2:Y:S02]  /*ae20*/  SYNCS.PHASECHK.TRANS64.TRYWAIT P0, [R0+URZ], R3 ;  /* 0x00000003000075a7 */ /* 0x0022a400080011ff */
[----:B--2---:R-:W-:Y:S05]  /*ae30*/  @!P0 NANOSLEEP.SYNCS 0x989680 ;  /* 0x009896800000895d */ /* 0x004fea0003900000 */
[----:B------:R-:W2:Y:S02]  /*ae40*/  @!P0 SYNCS.PHASECHK.TRANS64 P0, [R0+URZ], R3 ;  /* 0x00000003000085a7 */ /* 0x000ea400080010ff */
[----:B--2---:R-:W-:Y:S05]  /*ae50*/  @!P0 BRA `(.L_x_212) ;  /* 0xfffffffc00f08947 */ /* 0x004fea000383ffff */
[----:B------:R-:W-:Y:S05]  /*ae60*/  BRA `(.L_x_213) ;  /* 0xffffff9800807947 */ /* 0x000fea000383ffff */
.L_x_94:
[----:B------:R-:W-:-:S07]  /*ae70*/  MOV R0, UR17 ;  /* 0x0000001100007c02 */ /* 0x000fce0008000f00 */
.L_x_214:
[----:B-1----:R1:W2:Y:S02]  /*ae80*/  SYNCS.PHASECHK.TRANS64.TRYWAIT P1, [R0+URZ+0x1d0], R3 ;  /* 0x0001d003000075a7 */ /* 0x0022a400080211ff */
[----:B--2---:R-:W-:Y:S05]  /*ae90*/  @!P1 NANOSLEEP.SYNCS 0x989680 ;  /* 0x009896800000995d */ /* 0x004fea0003900000 */
[----:B------:R-:W2:Y:S02]  /*aea0*/  @!P1 SYNCS.PHASECHK.TRANS64 P1, [R0+URZ+0x1d0], R3 ;  /* 0x0001d003000095a7 */ /* 0x000ea400080210ff */
[----:B--2---:R-:W-:Y:S05]  /*aeb0*/  @!P1 BRA `(.L_x_214) ;  /* 0xfffffffc00f09947 */ /* 0x004fea000383ffff */
[----:B------:R-:W-:Y:S05]  /*aec0*/  BRA `(.L_x_215) ;  /* 0xffffff9800cc7947 */ /* 0x000fea000383ffff */
.L_x_99:
[----:B--2---:R2:W3:Y:S02]  /*aed0*/  SYNCS.PHASECHK.TRANS64.TRYWAIT P0, [R12+URZ+0x150], R9 ;  /* 0x000150090c0075a7 */ /* 0x0044e400080011ff */
[----:B---3--:R-:W-:Y:S05]  /*aee0*/  @!P0 NANOSLEEP.SYNCS 0x989680 ;  /* 0x009896800000895d */ /* 0x008fea0003900000 */
[----:B------:R-:W3:Y:S02]  /*aef0*/  @!P0 SYNCS.PHASECHK.TRANS64 P0, [R12+URZ+0x150], R9 ;  /* 0x000150090c0085a7 */ /* 0x000ee400080010ff */
[----:B---3--:R-:W-:Y:S05]  /*af00*/  @!P0 BRA `(.L_x_99) ;  /* 0xfffffffc00f08947 */ /* 0x008fea000383ffff */
[----:B------:R-:W-:Y:S05]  /*af10*/  BRA `(.L_x_216) ;  /* 0xffffffa000047947 */ /* 0x000fea000383ffff */
.L_x_102:
[----:B------:R-:W-:Y:S07]  /*af20*/  MOV R0, UR21 ;  /* 0x0000001500007c02 */ /* 0x000fee0008000f00 */
.L_x_217:
[----:B--2---:R2:W3:Y:S02]  /*af30*/  SYNCS.PHASECHK.TRANS64.TRYWAIT P2, [R0+URZ+0x148], R11 ;  /* 0x0001480b000075a7 */ /* 0x0044e400080411ff */
[----:B---3--:R-:W-:Y:S05]  /*af40*/  @!P2 NANOSLEEP.SYNCS 0x989680 ;  /* 0x009896800000a95d */ /* 0x008fea0003900000 */
[----:B------:R-:W3:Y:S02]  /*af50*/  @!P2 SYNCS.PHASECHK.TRANS64 P2, [R0+URZ+0x148], R11 ;  /* 0x0001480b0000a5a7 */ /* 0x000ee400080410ff */
[----:B---3--:R-:W-:Y:S05]  /*af60*/  @!P2 BRA `(.L_x_217) ;  /* 0xfffffffc00f0a947 */ /* 0x008fea000383ffff */
[----:B------:R-:W-:Y:S05]  /*af70*/  BRA `(.L_x_101) ;  /* 0xffffffa4006c7947 */ /* 0x000fea000383ffff */
.L_x_105:
[----:B--2---:R-:W-:Y:S07]  /*af80*/  MOV R0, UR21 ;  /* 0x0000001500007c02 */ /* 0x004fee0008000f00 */
.L_x_218:
[----:B--2---:R2:W3:Y:S02]  /*af90*/  SYNCS.PHASECHK.TRANS64.TRYWAIT P0, [R0+URZ+0x120], R9 ;  /* 0x00012009000075a7 */ /* 0x0044e400080011ff */
[----:B---3--:R-:W-:Y:S05]  /*afa0*/  @!P0 NANOSLEEP.SYNCS 0x989680 ;  /* 0x009896800000895d */ /* 0x008fea0003900000 */
[----:B------:R-:W3:Y:S02]  /*afb0*/  @!P0 SYNCS.PHASECHK.TRANS64 P0, [R0+URZ+0x120], R9 ;  /* 0x00012009000085a7 */ /* 0x000ee400080010ff */
[----:B---3--:R-:W-:Y:S05]  /*afc0*/  @!P0 BRA `(.L_x_218) ;  /* 0xfffffffc00f08947 */ /* 0x008fea000383ffff */
[----:B------:R-:W-:Y:S05]  /*afd0*/  BRA `(.L_x_219) ;  /* 0xffffffa400c87947 */ /* 0x000fea000383ffff */
.L_x_106:
[----:B------:R-:W-:Y:S07]  /*afe0*/  MOV R0, UR21 ;  /* 0x0000001500007c02 */ /* 0x000fee0008000f00 */
.L_x_220:
[----:B--2---:R2:W3:Y:S02]  /*aff0*/  SYNCS.PHASECHK.TRANS64.TRYWAIT P0, [R0+URZ+0x128], R9 ;  /* 0x00012809000075a7 */ /* 0x0044e400080011ff */
[----:B---3--:R-:W-:Y:S05]  /*b000*/  @!P0 NANOSLEEP.SYNCS 0x989680 ;  /* 0x009896800000895d */ /* 0x008fea0003900000 */
[----:B------:R-:W3:Y:S02]  /*b010*/  @!P0 SYNCS.PHASECHK.TRANS64 P0, [R0+URZ+0x128], R9 ;  /* 0x00012809000085a7 */ /* 0x000ee400080010ff */
[----:B---3--:R-:W-:Y:S05]  /*b020*/  @!P0 BRA `(.L_x_220) ;  /* 0xfffffffc00f08947 */ /* 0x008fea000383ffff */
[----:B------:R-:W-:Y:S05]  /*b030*/  BRA `(.L_x_221) ;  /* 0xffffffa800007947 */ /* 0x000fea000383ffff */
.L_x_107:
[----:B------:R-:W-:Y:S07]  /*b040*/  MOV R0, UR21 ;  /* 0x0000001500007c02 */ /* 0x000fee0008000f00 */
.L_x_222:
[----:B--2---:R2:W3:Y:S02]  /*b050*/  SYNCS.PHASECHK.TRANS64.TRYWAIT P0, [R0+URZ+0x130], R9 ;  /* 0x00013009000075a7 */ /* 0x0044e400080011ff */
[----:B---3--:R-:W-:Y:S05]  /*b060*/  @!P0 NANOSLEEP.SYNCS 0x989680 ;  /* 0x009896800000895d */ /* 0x008fea0003900000 */
[----:B------:R-:W3:Y:S02]  /*b070*/  @!P0 SYNCS.PHASECHK.TRANS64 P0, [R0+URZ+0x130], R9 ;  /* 0x00013009000085a7 */ /* 0x000ee400080010ff */
[----:B---3--:R-:W-:Y:S05]  /*b080*/  @!P0 BRA `(.L_x_222) ;  /* 0xfffffffc00f08947 */ /* 0x008fea000383ffff */
[----:B------:R-:W-:Y:S05]  /*b090*/  BRA `(.L_x_223) ;  /* 0xffffffa800447947 */ /* 0x000fea000383ffff */
.L_x_108:
[----:B------:R-:W-:Y:S07]  /*b0a0*/  MOV R0, UR21 ;  /* 0x0000001500007c02 */ /* 0x000fee0008000f00 */
.L_x_224:
[----:B--2---:R2:W3:Y:S02]  /*b0b0*/  SYNCS.PHASECHK.TRANS64.TRYWAIT P0, [R0+URZ+0x138], R9 ;  /* 0x00013809000075a7 */ /* 0x0044e400080011ff */
[----:B---3--:R-:W-:Y:S05]  /*b0c0*/  @!P0 NANOSLEEP.SYNCS 0x989680 ;  /* 0x009896800000895d */ /* 0x008fea0003900000 */
[----:B------:R-:W3:Y:S02]  /*b0d0*/  @!P0 SYNCS.PHASECHK.TRANS64 P0, [R0+URZ+0x138], R9 ;  /* 0x00013809000085a7 */ /* 0x000ee400080010ff */
[----:B---3--:R-:W-:Y:S05]  /*b0e0*/  @!P0 BRA `(.L_x_224) ;  /* 0xfffffffc00f08947 */ /* 0x008fea000383ffff */
[----:B------:R-:W-:Y:S05]  /*b0f0*/  BRA `(.L_x_225) ;  /* 0xffffffa800847947 */ /* 0x000fea000383ffff */
.L_x_110:
[----:B------:R-:W-:-:S07]  /*b100*/  MOV R0, UR21 ;  /* 0x0000001500007c02 */ /* 0x000fce0008000f00 */
.L_x_226:
[----:B---3--:R3:W4:Y:S02]  /*b110*/  SYNCS.PHASECHK.TRANS64.TRYWAIT P0, [R0+URZ+0x120], R3 ;  /* 0x00012003000075a7 */ /* 0x00872400080011ff */
[----:B----4-:R-:W-:Y:S05]  /*b120*/  @!P0 NANOSLEEP.SYNCS 0x989680 ;  /* 0x009896800000895d */ /* 0x010fea0003900000 */
[----:B------:R-:W4:Y:S02]  /*b130*/  @!P0 SYNCS.PHASECHK.TRANS64 P0, [R0+URZ+0x120], R3 ;  /* 0x00012003000085a7 */ /* 0x000f2400080010ff */
[----:B----4-:R-:W-:Y:S05]  /*b140*/  @!P0 BRA `(.L_x_226) ;  /* 0xfffffffc00f08947 */ /* 0x010fea000383ffff */
[----:B------:R-:W-:Y:S05]  /*b150*/  BRA `(.L_x_227) ;  /* 0xffffffa800fc7947 */ /* 0x000fea000383ffff */
.L_x_111:
[----:B---3--:R-:W-:-:S07]  /*b160*/  MOV R0, UR21 ;  /* 0x0000001500007c02 */ /* 0x008fce0008000f00 */
.L_x_228:
[----:B---3--:R3:W4:Y:S02]  /*b170*/  SYNCS.PHASECHK.TRANS64.TRYWAIT P0, [R0+URZ+0x128], R3 ;  /* 0x00012803000075a7 */ /* 0x00872400080011ff */
[----:B----4-:R-:W-:Y:S05]  /*b180*/  @!P0 NANOSLEEP.SYNCS 0x989680 ;  /* 0x009896800000895d */ /* 0x010fea0003900000 */
[----:B------:R-:W4:Y:S02]  /*b190*/  @!P0 SYNCS.PHASECHK.TRANS64 P0, [R0+URZ+0x128], R3 ;  /* 0x00012803000085a7 */ /* 0x000f2400080010ff */
[----:B----4-:R-:W-:Y:S05]  /*b1a0*/  @!P0 BRA `(.L_x_228) ;  /* 0xfffffffc00f08947 */ /* 0x010fea000383ffff */
[----:B------:R-:W-:Y:S05]  /*b1b0*/  BRA `(.L_x_229) ;  /* 0xffffffa800ec7947 */ /* 0x000fea000383ffff */
.L_x_112:
[----:B---3--:R-:W-:-:S07]  /*b1c0*/  MOV R0, UR21 ;  /* 0x0000001500007c02 */ /* 0x008fce0008000f00 */
.L_x_230:
[----:B---3--:R3:W4:Y:S02]  /*b1d0*/  SYNCS.PHASECHK.TRANS64.TRYWAIT P0, [R0+URZ+0x130], R3 ;  /* 0x00013003000075a7 */ /* 0x00872400080011ff */
[----:B----4-:R-:W-:Y:S05]  /*b1e0*/  @!P0 NANOSLEEP.SYNCS 0x989680 ;  /* 0x009896800000895d */ /* 0x010fea0003900000 */
[----:B------:R-:W4:Y:S02]  /*b1f0*/  @!P0 SYNCS.PHASECHK.TRANS64 P0, [R0+URZ+0x130], R3 ;  /* 0x00013003000085a7 */ /* 0x000f2400080010ff */
[----:B----4-:R-:W-:Y:S05]  /*b200*/  @!P0 BRA `(.L_x_230) ;  /* 0xfffffffc00f08947 */ /* 0x010fea000383ffff */
[----:B------:R-:W-:Y:S05]  /*b210*/  BRA `(.L_x_231) ;  /* 0xffffffa800dc7947 */ /* 0x000fea000383ffff */
.L_x_114:
[----:B-1----:R1:W2:Y:S02]  /*b220*/  SYNCS.PHASECHK.TRANS64.TRYWAIT P0, [R3+URZ+0x150], R0 ;  /* 0x00015000030075a7 */ /* 0x0022a400080011ff */
[----:B--2---:R-:W-:Y:S05]  /*b230*/  @!P0 NANOSLEEP.SYNCS 0x989680 ;  /* 0x009896800000895d */ /* 0x004fea0003900000 */
[----:B------:R-:W2:Y:S02]  /*b240*/  @!P0 SYNCS.PHASECHK.TRANS64 P0, [R3+URZ+0x150], R0 ;  /* 0x00015000030085a7 */ /* 0x000ea400080010ff */
[----:B--2---:R-:W-:Y:S05]  /*b250*/  @!P0 BRA `(.L_x_114) ;  /* 0xfffffffc00f08947 */ /* 0x004fea000383ffff */
[----:B------:R-:W-:Y:S05]  /*b260*/  BRA `(.L_x_232) ;  /* 0xffffffac009c7947 */ /* 0x000fea000383ffff */
.L_x_125:
[----:B-1----:R-:W-:Y:S04]  /*b270*/  MOV R0, UR44 ;  /* 0x0000002c00007c02 */ /* 0x002fe80008000f00 */
[----:B------:R1:W2:Y:S03]  /*b280*/  SYNCS.PHASECHK.TRANS64.TRYWAIT P1, [R0+URZ+0x100], R5 ;  /* 0x00010005000075a7 */ /* 0x0002a600080211ff */
[----:B--2---:R-:W-:Y:S05]  /*b290*/  @!P1 NANOSLEEP.SYNCS 0x989680 ;  /* 0x009896800000995d */ /* 0x004fea0003900000 */
[----:B------:R-:W2:Y:S02]  /*b2a0*/  @!P1 SYNCS.PHASECHK.TRANS64 P1, [R0+URZ+0x100], R5 ;  /* 0x00010005000095a7 */ /* 0x000ea400080210ff */
[----:B--2---:R-:W-:Y:S05]  /*b2b0*/  @!P1 BRA `(.L_x_125) ;  /* 0xfffffffc00ec9947 */ /* 0x004fea000383ffff */
[----:B------:R-:W-:Y:S05]  /*b2c0*/  BRA `(.L_x_124) ;  /* 0xffffffbc00007947 */ /* 0x000fea000383ffff */
.L_x_127:
[----:B-1----:R1:W4:Y:S02]  /*b2d0*/  SYNCS.PHASECHK.TRANS64.TRYWAIT P0, [R98+URZ+0x170], R3 ;  /* 0x00017003620075a7 */ /* 0x00232400080011ff */
[----:B----4-:R-:W-:Y:S05]  /*b2e0*/  @!P0 NANOSLEEP.SYNCS 0x989680 ;  /* 0x009896800000895d */ /* 0x010fea0003900000 */
[----:B------:R-:W4:Y:S02]  /*b2f0*/  @!P0 SYNCS.PHASECHK.TRANS64 P0, [R98+URZ+0x170], R3 ;  /* 0x00017003620085a7 */ /* 0x000f2400080010ff */
[----:B----4-:R-:W-:Y:S05]  /*b300*/  @!P0 BRA `(.L_x_127) ;  /* 0xfffffffc00f08947 */ /* 0x010fea000383ffff */
[----:B------:R-:W-:Y:S05]  /*b310*/  BRA `(.L_x_126) ;  /* 0xffffffbc00287947 */ /* 0x000fea000383ffff */
.L_x_136:
[----:B---3--:R3:W4:Y:S02]  /*b320*/  SYNCS.PHASECHK.TRANS64.TRYWAIT P0, [R3+URZ+0x100], R0 ;  /* 0x00010000030075a7 */ /* 0x00872400080011ff */
[----:B----4-:R-:W-:Y:S05]  /*b330*/  @!P0 NANOSLEEP.SYNCS 0x989680 ;  /* 0x009896800000895d */ /* 0x010fea0003900000 */
[----:B------:R-:W4:Y:S02]  /*b340*/  @!P0 SYNCS.PHASECHK.TRANS64 P0, [R3+URZ+0x100], R0 ;  /* 0x00010000030085a7 */ /* 0x000f2400080010ff */
[----:B----4-:R-:W-:Y:S05]  /*b350*/  @!P0 BRA `(.L_x_136) ;  /* 0xfffffffc00f08947 */ /* 0x010fea000383ffff */
[----:B------:R-:W-:Y:S05]  /*b360*/  BRA `(.L_x_135) ;  /* 0xffffffc800047947 */ /* 0x000fea000383ffff */
.L_x_144:
[----:B-1----:R1:W3:Y:S02]  /*b370*/  SYNCS.PHASECHK.TRANS64.TRYWAIT P0, [R62+URZ+0x100], R5 ;  /* 0x000100053e0075a7 */ /* 0x0022e400080011ff */
[----:B---3--:R-:W-:Y:S05]  /*b380*/  @!P0 NANOSLEEP.SYNCS 0x989680 ;  /* 0x009896800000895d */ /* 0x008fea0003900000 */
[----:B------:R-:W3:Y:S02]  /*b390*/  @!P0 SYNCS.PHASECHK.TRANS64 P0, [R62+URZ+0x100], R5 ;  /* 0x000100053e0085a7 */ /* 0x000ee400080010ff */
[----:B---3--:R-:W-:Y:S05]  /*b3a0*/  @!P0 BRA `(.L_x_144) ;  /* 0xfffffffc00f08947 */ /* 0x008fea000383ffff */
[----:B------:R-:W-:Y:S05]  /*b3b0*/  BRA `(.L_x_143) ;  /* 0xffffffd400087947 */ /* 0x000fea000383ffff */
.L_x_152:
[----:B-1----:R1:W4:Y:S02]  /*b3c0*/  SYNCS.PHASECHK.TRANS64.TRYWAIT P0, [R61+URZ+0x100], R4 ;  /* 0x000100043d0075a7 */ /* 0x00232400080011ff */
[----:B----4-:R-:W-:Y:S05]  /*b3d0*/  @!P0 NANOSLEEP.SYNCS 0x989680 ;  /* 0x009896800000895d */ /* 0x010fea0003900000 */
[----:B------:R-:W4:Y:S02]  /*b3e0*/  @!P0 SYNCS.PHASECHK.TRANS64 P0, [R61+URZ+0x100], R4 ;  /* 0x000100043d0085a7 */ /* 0x000f2400080010ff */
[----:B----4-:R-:W-:Y:S05]  /*b3f0*/  @!P0 BRA `(.L_x_152) ;  /* 0xfffffffc00f08947 */ /* 0x010fea000383ffff */
[----:B------:R-:W-:Y:S05]  /*b400*/  BRA `(.L_x_151) ;  /* 0xffffffe000087947 */ /* 0x000fea000383ffff */
        .weak           $__internal_0_$__cuda_sm10x_tcgen05_guardrail_trap_col_being_dealloced_not_returned_by_alloc
        .type           $__internal_0_$__cuda_sm10x_tcgen05_guardrail_trap_col_being_dealloced_not_returned_by_alloc,@function
        .size           $__internal_0_$__cuda_sm10x_tcgen05_guardrail_trap_col_being_dealloced_not_returned_by_alloc,($__internal_1_$__cuda_sm10x_tcgen05_guardrail_trap_phase_invalid_during_alloc - $__internal_0_$__cuda_sm10x_tcgen05_guardrail_trap_col_being_dealloced_not_returned_by_alloc)
$__internal_0_$__cuda_sm10x_tcgen05_guardrail_trap_col_being_dealloced_not_returned_by_alloc:
[----:B------:R-:W-:Y:S05]  /*b410*/  BPT.TRAP 0x1 ;  /* 0x000000040000795c */ /* 0x000fea0000300000 */
[----:B------:R-:W-:-:S04]  /*b420*/  HFMA2 R3, -RZ, RZ, 0, 0 ;  /* 0x00000000ff037431 */ /* 0x000fc800000001ff */
[----:B------:R-:W-:Y:S05]  /*b430*/  RET.REL.NODEC R2 `(_ZN7cutlass13device_kernelINS_4gemm6kernel13GemmUniversalIN4cute5tupleIJiiiiEEENS1_10collective13CollectiveMmaINS1_35MainloopSm100TmaUmmaWarpSpecializedILi16ELi2ELi4ENS5_IJNS4_1CILi2EEESB_NSA_ILi1EEEEEEEENS5_IJNSA_ILi256EEENSA_ILi128EEENSA_ILi32EEEEEENS_6half_tENS5_IJlSC_lEEESJ_SK_NS4_8TiledMMAINS4_8MMA_AtomIJNS4_26SM100_MMA_F16BF16_2x1SM_SSISJ_SJ_fLi256ELi128ELNS4_4UMMA5MajorE0ELSP_0ELNSO_7ScaleInE0ELSQ_0EEEEEENS4_6LayoutINS5_IJSC_SC_SC_EEENS5_IJNSA_ILi0EEESV_SV_EEEEENS5_IJNS4_10UnderscoreESY_SY_EEEEENS4_28SM100_TMA_2SM_LOAD_MULTICASTENS4_14ComposedLayoutINS4_7SwizzleILi2ELi4ELi3EEENS4_18smem_ptr_flag_bitsILi16EEENST_INS5_IJNSA_ILi8EEESH_EEENS5_IJSH_SC_EEEEEEEvNS4_8identityENS4_18SM100_TMA_2SM_LOADES1B_vS1C_EENS_8epilogue10collective18CollectiveEpilogueINS1F_23Sm100TmaWarpSpecializedILi4ELi2ELi32ELb1ELb0EEEJNS5_IJSG_SG_SH_EEENS5_IJNST_ISG_SC_EENST_ISH_SC_EEEEESJ_SK_SJ_SK_NS1F_6fusion15FusionCallbacksIS1J_NS1O_17LinearCombinationISJ_fSJ_fLNS_15FloatRoundStyleE2EEES1K_S1N_JEEENS4_5SM1004TMEM4LOAD26SM100_TMEM_LOAD_32dp32b32xENS4_13SM90_TMA_LOADES1B_NS4_39AutoVectorizingCopyWithAssumedAlignmentILi128EEENS4_14SM90_TMA_STOREES1B_S20_S20_EEEvvEEEEvNT_6ParamsE) ;  /* 0xffffff4802f07950 */ /* 0x000fea0003c3ffff */
        .weak           $__internal_1_$__cuda_sm10x_tcgen05_guardrail_trap_phase_invalid_during_alloc
        .type           $__internal_1_$__cuda_sm10x_tcgen05_guardrail_trap_phase_invalid_during_alloc,@function
        .size           $__internal_1_$__cuda_sm10x_tcgen05_guardrail_trap_phase_invalid_during_alloc,($__internal_2_$__cuda_sm10x_tcgen05_guardrail_trap_unallocated_columns_being_dealloced - $__internal_1_$__cuda_sm10x_tcgen05_guardrail_trap_phase_invalid_during_alloc)
$__internal_1_$__cuda_sm10x_tcgen05_guardrail_trap_phase_invalid_during_alloc:
[----:B------:R-:W-:Y:S05]  /*b440*/  BPT.TRAP 0x1 ;  /* 0x000000040000795c */ /* 0x000fea0000300000 */
[----:B------:R-:W-:-:S04]  /*b450*/  MOV R5, 0x0 ;  /* 0x0000000000057802 */ /* 0x000fc80000000f00 */
[----:B------:R-:W-:Y:S05]  /*b460*/  RET.REL.NODEC R4 `(_ZN7cutlass13device_kernelINS_4gemm6kernel13GemmUniversalIN4cute5tupleIJiiiiEEENS1_10collective13CollectiveMmaINS1_35MainloopSm100TmaUmmaWarpSpecializedILi16ELi2ELi4ENS5_IJNS4_1CILi2EEESB_NSA_ILi1EEEEEEEENS5_IJNSA_ILi256EEENSA_ILi128EEENSA_ILi32EEEEEENS_6half_tENS5_IJlSC_lEEESJ_SK_NS4_8TiledMMAINS4_8MMA_AtomIJNS4_26SM100_MMA_F16BF16_2x1SM_SSISJ_SJ_fLi256ELi128ELNS4_4UMMA5MajorE0ELSP_0ELNSO_7ScaleInE0ELSQ_0EEEEEENS4_6LayoutINS5_IJSC_SC_SC_EEENS5_IJNSA_ILi0EEESV_SV_EEEEENS5_IJNS4_10UnderscoreESY_SY_EEEEENS4_28SM100_TMA_2SM_LOAD_MULTICASTENS4_14ComposedLayoutINS4_7SwizzleILi2ELi4ELi3EEENS4_18smem_ptr_flag_bitsILi16EEENST_INS5_IJNSA_ILi8EEESH_EEENS5_IJSH_SC_EEEEEEEvNS4_8identityENS4_18SM100_TMA_2SM_LOADES1B_vS1C_EENS_8epilogue10collective18CollectiveEpilogueINS1F_23Sm100TmaWarpSpecializedILi4ELi2ELi32ELb1ELb0EEEJNS5_IJSG_SG_SH_EEENS5_IJNST_ISG_SC_EENST_ISH_SC_EEEEESJ_SK_SJ_SK_NS1F_6fusion15FusionCallbacksIS1J_NS1O_17LinearCombinationISJ_fSJ_fLNS_15FloatRoundStyleE2EEES1K_S1N_JEEENS4_5SM1004TMEM4LOAD26SM100_TMEM_LOAD_32dp32b32xENS4_13SM90_TMA_LOADES1B_NS4_39AutoVectorizingCopyWithAssumedAlignmentILi128EEENS4_14SM90_TMA_STOREES1B_S20_S20_EEEvvEEEEvNT_6ParamsE) ;  /* 0xffffff4804e47950 */ /* 0x000fea0003c3ffff */
        .weak           $__internal_2_$__cuda_sm10x_tcgen05_guardrail_trap_unallocated_columns_being_dealloced
        .type           $__internal_2_$__cuda_sm10x_tcgen05_guardrail_trap_unallocated_columns_being_dealloced,@function
        .size           $__internal_2_$__cuda_sm10x_tcgen05_guardrail_trap_unallocated_columns_being_dealloced,(.L_x_234 - $__internal_2_$__cuda_sm10x_tcgen05_guardrail_trap_unallocated_columns_being_dealloced)
$__internal_2_$__cuda_sm10x_tcgen05_guardrail_trap_unallocated_columns_being_dealloced:
[----:B------:R-:W-:Y:S05]  /*b470*/  BPT.TRAP 0x1 ;  /* 0x000000040000795c */ /* 0x000fea0000300000 */
[----:B------:R-:W-:-:S04]  /*b480*/  HFMA2 R3, -RZ, RZ, 0, 0 ;  /* 0x00000000ff037431 */ /* 0x000fc800000001ff */
[----:B------:R-:W-:Y:S05]  /*b490*/  RET.REL.NODEC R2 `(_ZN7cutlass13device_kernelINS_4gemm6kernel13GemmUniversalIN4cute5tupleIJiiiiEEENS1_10collective13CollectiveMmaINS1_35MainloopSm100TmaUmmaWarpSpecializedILi16ELi2ELi4ENS5_IJNS4_1CILi2EEESB_NSA_ILi1EEEEEEEENS5_IJNSA_ILi256EEENSA_ILi128EEENSA_ILi32EEEEEENS_6half_tENS5_IJlSC_lEEESJ_SK_NS4_8TiledMMAINS4_8MMA_AtomIJNS4_26SM100_MMA_F16BF16_2x1SM_SSISJ_SJ_fLi256ELi128ELNS4_4UMMA5MajorE0ELSP_0ELNSO_7ScaleInE0ELSQ_0EEEEEENS4_6LayoutINS5_IJSC_SC_SC_EEENS5_IJNSA_ILi0EEESV_SV_EEEEENS5_IJNS4_10UnderscoreESY_SY_EEEEENS4_28SM100_TMA_2SM_LOAD_MULTICASTENS4_14ComposedLayoutINS4_7SwizzleILi2ELi4ELi3EEENS4_18smem_ptr_flag_bitsILi16EEENST_INS5_IJNSA_ILi8EEESH_EEENS5_IJSH_SC_EEEEEEEvNS4_8identityENS4_18SM100_TMA_2SM_LOADES1B_vS1C_EENS_8epilogue10collective18CollectiveEpilogueINS1F_23Sm100TmaWarpSpecializedILi4ELi2ELi32ELb1ELb0EEEJNS5_IJSG_SG_SH_EEENS5_IJNST_ISG_SC_EENST_ISH_SC_EEEEESJ_SK_SJ_SK_NS1F_6fusion15FusionCallbacksIS1J_NS1O_17LinearCombinationISJ_fSJ_fLNS_15FloatRoundStyleE2EEES1K_S1N_JEEENS4_5SM1004TMEM4LOAD26SM100_TMEM_LOAD_32dp32b32xENS4_13SM90_TMA_LOADES1B_NS4_39AutoVectorizingCopyWithAssumedAlignmentILi128EEENS4_14SM90_TMA_STOREES1B_S20_S20_EEEvvEEEEvNT_6ParamsE) ;  /* 0xffffff4802d87950 */ /* 0x000fea0003c3ffff */
.L_x_233:
[----:B------:R-:W-:-:S00]  /*b4a0*/  BRA `(.L_x_233) ;  /* 0xfffffffc00fc7947 */ /* 0x000fc0000383ffff */
[----:B------:R-:W-:-:S00]  /*b4b0*/  NOP ;  /* 0x0000000000007918 */ /* 0x000fc00000000000 */
        /* <DEDUP_REMOVED lines=12> */
.L_x_234:


//--------------------- .nv.global.init           --------------------------
	.section	.nv.global.init,"aw",@progbits
.nv.global.init:
	.type		$str$27,@object
	.size		$str$27,($str$28 - $str$27)
$str$27:
        /*0000*/ 	.byte	0x28, 0x61, 0x64, 0x64, 0x72, 0x65, 0x73, 0x73, 0x20, 0x26, 0x20, 0x6d, 0x61, 0x73, 0x6b, 0x29
        /*0010*/ 	.byte	0x20, 0x3d, 0x3d, 0x20, 0x30, 0x00
	.type		$str$28,@object
	.size		$str$28,($str$26 - $str$28)
$str$28:
        /*0016*/ 	.byte	0x2f, 0x74, 0x6d, 0x70, 0x2f, 0x63, 0x75, 0x74, 0x6c, 0x61, 0x73, 0x73, 0x5f, 0x73, 0x77, 0x65
        /*0026*/ 	.byte	0x65, 0x70, 0x5f, 0x73, 0x72, 0x63, 0x2f, 0x69, 0x6e, 0x63, 0x6c, 0x75, 0x64, 0x65, 0x2f, 0x63
        /*0036*/ 	.byte	0x75, 0x74, 0x65, 0x2f, 0x70, 0x6f, 0x69, 0x6e, 0x74, 0x65, 0x72, 0x5f, 0x66, 0x6c, 0x61, 0x67
        /*0046*/ 	.byte	0x67, 0x65, 0x64, 0x2e, 0x68, 0x70, 0x70, 0x00
	.type		$str$26,@object
	.size		$str$26,($str$25 - $str$26)
$str$26:
        /*004e*/ 	.byte	0x2f, 0x74, 0x6d, 0x70, 0x2f, 0x63, 0x75, 0x74, 0x6c, 0x61, 0x73, 0x73, 0x5f, 0x73, 0x77, 0x65
        /*005e*/ 	.byte	0x65, 0x70, 0x5f, 0x73, 0x72, 0x63, 0x2f, 0x69, 0x6e, 0x63, 0x6c, 0x75, 0x64, 0x65, 0x2f, 0x63
        /*006e*/ 	.byte	0x75, 0x74, 0x65, 0x2f, 0x61, 0x74, 0x6f, 0x6d, 0x2f, 0x63, 0x6f, 0x70, 0x79, 0x5f, 0x74, 0x72
        /*007e*/ 	.byte	0x61, 0x69, 0x74, 0x73, 0x5f, 0x73, 0x6d, 0x31, 0x30, 0x30, 0x2e, 0x68, 0x70, 0x70, 0x00
	.type		$str$25,@object
	.size		$str$25,(__unnamed_1 - $str$25)
$str$25:
        /*008d*/ 	.byte	0x28, 0x28, 0x75, 0x69, 0x6e, 0x74, 0x33, 0x32, 0x5f, 0x74, 0x28, 0x74, 0x68, 0x72, 0x65, 0x61
        /*009d*/ 	.byte	0x64, 0x49, 0x64, 0x78, 0x2e, 0x78, 0x29, 0x20, 0x2f, 0x20, 0x33, 0x32, 0x29, 0x20, 0x25, 0x20
        /*00ad*/ 	.byte	0x34, 0x29, 0x20, 0x3d, 0x3d, 0x20, 0x28, 0x28, 0x28, 0x74, 0x6d, 0x65, 0x6d, 0x5f, 0x61, 0x64
        /*00bd*/ 	.byte	0x64, 0x72, 0x20, 0x3e, 0x3e, 0x20, 0x31, 0x36, 0x29, 0x20, 0x2f, 0x20, 0x33, 0x32, 0x29, 0x20
        /*00cd*/ 	.byte	0x25, 0x20, 0x34, 0x29, 0x00
	.type		__unnamed_1,@object
	.size		__unnamed_1,(__unnamed_2 - __unnamed_1)
__unnamed_1:
        /*00d2*/ 	.byte	0x61, 0x75, 0x74, 0x6f, 0x20, 0x63, 0x75, 0x74, 0x65, 0x3a, 0x3a, 0x61, 0x73, 0x5f, 0x70, 0x6f
        /* <DEDUP_REMOVED lines=24> */
        /*0262*/ 	.byte	0x3e, 0x3e, 0x3e, 0x3e, 0x5d, 0x00
	.type		__unnamed_2,@object
	.size		__unnamed_2,(.L_2 - __unnamed_2)
__unnamed_2:
        /* <DEDUP_REMOVED lines=42> */
        /*0508*/ 	.byte	0x3e, 0x3e, 0x5d, 0x00
.L_2:


//--------------------- .nv.shared._ZN7cutlass13device_kernelINS_4gemm6kernel13GemmUniversalIN4cute5tupleIJiiiiEEENS1_10collective13CollectiveMmaINS1_35MainloopSm100TmaUmmaWarpSpecializedILi16ELi2ELi4ENS5_IJNS4_1CILi2EEESB_NSA_ILi1EEEEEEEENS5_IJNSA_ILi256EEENSA_ILi128EEENSA_ILi32EEEEEENS_6half_tENS5_IJlSC_lEEESJ_SK_NS4_8TiledMMAINS4_8MMA_AtomIJNS4_26SM100_MMA_F16BF16_2x1SM_SSISJ_SJ_fLi256ELi128ELNS4_4UMMA5MajorE0ELSP_0ELNSO_7ScaleInE0ELSQ_0EEEEEENS4_6LayoutINS5_IJSC_SC_SC_EEENS5_IJNSA_ILi0EEESV_SV_EEEEENS5_IJNS4_10UnderscoreESY_SY_EEEEENS4_28SM100_TMA_2SM_LOAD_MULTICASTENS4_14ComposedLayoutINS4_7SwizzleILi2ELi4ELi3EEENS4_18smem_ptr_flag_bitsILi16EEENST_INS5_IJNSA_ILi8EEESH_EEENS5_IJSH_SC_EEEEEEEvNS4_8identityENS4_18SM100_TMA_2SM_LOADES1B_vS1C_EENS_8epilogue10collective18CollectiveEpilogueINS1F_23Sm100TmaWarpSpecializedILi4ELi2ELi32ELb1ELb0EEEJNS5_IJSG_SG_SH_EEENS5_IJNST_ISG_SC_EENST_ISH_SC_EEEEESJ_SK_SJ_SK_NS1F_6fusion15FusionCallbacksIS1J_NS1O_17LinearCombinationISJ_fSJ_fLNS_15FloatRoundStyleE2EEES1K_S1N_JEEENS4_5SM1004TMEM4LOAD26SM100_TMEM_LOAD_32dp32b32xENS4_13SM90_TMA_LOADES1B_NS4_39AutoVectorizingCopyWithAssumedAlignmentILi128EEENS4_14SM90_TMA_STOREES1B_S20_S20_EEEvvEEEEvNT_6ParamsE --------------------------
	.section	.nv.shared._ZN7cutlass13device_kernelINS_4gemm6kernel13GemmUniversalIN4cute5tupleIJiiiiEEENS1_10collective13CollectiveMmaINS1_35MainloopSm100TmaUmmaWarpSpecializedILi16ELi2ELi4ENS5_IJNS4_1CILi2EEESB_NSA_ILi1EEEEEEEENS5_IJNSA_ILi256EEENSA_ILi128EEENSA_ILi32EEEEEENS_6half_tENS5_IJlSC_lEEESJ_SK_NS4_8TiledMMAINS4_8MMA_AtomIJNS4_26SM100_MMA_F16BF16_2x1SM_SSISJ_SJ_fLi256ELi128ELNS4_4UMMA5MajorE0ELSP_0ELNSO_7ScaleInE0ELSQ_0EEEEEENS4_6LayoutINS5_IJSC_SC_SC_EEENS5_IJNSA_ILi0EEESV_SV_EEEEENS5_IJNS4_10UnderscoreESY_SY_EEEEENS4_28SM100_TMA_2SM_LOAD_MULTICASTENS4_14ComposedLayoutINS4_7SwizzleILi2ELi4ELi3EEENS4_18smem_ptr_flag_bitsILi16EEENST_INS5_IJNSA_ILi8EEESH_EEENS5_IJSH_SC_EEEEEEEvNS4_8identityENS4_18SM100_TMA_2SM_LOADES1B_vS1C_EENS_8epilogue10collective18CollectiveEpilogueINS1F_23Sm100TmaWarpSpecializedILi4ELi2ELi32ELb1ELb0EEEJNS5_IJSG_SG_SH_EEENS5_IJNST_ISG_SC_EENST_ISH_SC_EEEEESJ_SK_SJ_SK_NS1F_6fusion15FusionCallbacksIS1J_NS1O_17LinearCombinationISJ_fSJ_fLNS_15FloatRoundStyleE2EEES1K_S1N_JEEENS4_5SM1004TMEM4LOAD26SM100_TMEM_LOAD_32dp32b32xENS4_13SM90_TMA_LOADES1B_NS4_39AutoVectorizingCopyWithAssumedAlignmentILi128EEENS4_14SM90_TMA_STOREES1B_S20_S20_EEEvvEEEEvNT_6ParamsE,"aw",@nobits
	.sectionflags	@""
	.align	16
	.zero		1024


//--------------------- .nv.shared.reserved.0     --------------------------
	.section	.nv.shared.reserved.0,"aw",@nobits
	.weak		__nv_reservedSMEM_offset_0_alias
	.size		__nv_reservedSMEM_offset_0_alias, 0, 64
	.other		__nv_reservedSMEM_offset_0_alias,@"STO_CUDA_RESERVED_SHARED STV_DEFAULT"
__nv_reservedSMEM_offset_0_alias:
	.zero		0
.nv.shared.reserved.0:
	.zero		64
	.weak		__nv_reservedSMEM_tcgen05_partition
	.type		__nv_reservedSMEM_tcgen05_partition,@object
	.size		__nv_reservedSMEM_tcgen05_partition,(.L_0 - __nv_reservedSMEM_tcgen05_partition)
__nv_reservedSMEM_tcgen05_partition:
	.zero		32
.L_0:


//--------------------- .nv.global                --------------------------
	.section	.nv.global,"aw",@nobits
.nv.global:
	.type		_ZN39_INTERNAL_7917de68_4_k_cu_c394fb21_64574cute1_E,@object
	.size		_ZN39_INTERNAL_7917de68_4_k_cu_c394fb21_64574cute1_E,(_ZN39_INTERNAL_7917de68_4_k_cu_c394fb21_64574cuda3std3__45__cpo6cbeginE - _ZN39_INTERNAL_7917de68_4_k_cu_c394fb21_64574cute1_E)
_ZN39_INTERNAL_7917de68_4_k_cu_c394fb21_64574cute1_E:
	.zero		1
	.type		_ZN39_INTERNAL_7917de68_4_k_cu_c394fb21_64574cuda3std3__45__cpo6cbeginE,@object
	.size		_ZN39_INTERNAL_7917de68_4_k_cu_c394fb21_64574cuda3std3__45__cpo6cbeginE,(_ZN39_INTERNAL_7917de68_4_k_cu_c394fb21_64574cuda3std3__48in_placeE - _ZN39_INTERNAL_7917de68_4_k_cu_c394fb21_64574cuda3std3__45__cpo6cbeginE)
_ZN39_INTERNAL_7917de68_4_k_cu_c394fb21_64574cuda3std3__45__cpo6cbeginE:
	.zero		1
	.type		_ZN39_INTERNAL_7917de68_4_k_cu_c394fb21_64574cuda3std3__48in_placeE,@object
	.size		_ZN39_INTERNAL_7917de68_4_k_cu_c394fb21_64574cuda3std3__48in_placeE,(_ZN39_INTERNAL_7917de68_4_k_cu_c394fb21_64574cuda3std6ranges3__45__cpo9iter_moveE - _ZN39_INTERNAL_7917de68_4_k_cu_c394fb21_64574cuda3std3__48in_placeE)
_ZN39_INTERNAL_7917de68_4_k_cu_c394fb21_64574cuda3std3__48in_placeE:
	.zero		1
	.type		_ZN39_INTERNAL_7917de68_4_k_cu_c394fb21_64574cuda3std6ranges3__45__cpo9iter_moveE,@object
	.size		_ZN39_INTERNAL_7917de68_4_k_cu_c394fb21_64574cuda3std6ranges3__45__cpo9iter_moveE,(_ZN39_INTERNAL_7917de68_4_k_cu_c394fb21_64574cuda3std3__45__cpo5beginE - _ZN39_INTERNAL_7917de68_4_k_cu_c394fb21_64574cuda3std6ranges3__45__cpo9iter_moveE)
_ZN39_INTERNAL_7917de68_4_k_cu_c394fb21_64574cuda3std6ranges3__45__cpo9iter_moveE:
	.zero		1
	.type		_ZN39_INTERNAL_7917de68_4_k_cu_c394fb21_64574cuda3std3__45__cpo5beginE,@object
	.size		_ZN39_INTERNAL_7917de68_4_k_cu_c394fb21_64574cuda3std3__45__cpo5beginE,(_ZN39_INTERNAL_7917de68_4_k_cu_c394fb21_64574cuda3std3__441_GLOBAL__N__7917de68_4_k_cu_c394fb21_64576ignoreE - _ZN39_INTERNAL_7917de68_4_k_cu_c394fb21_64574cuda3std3__45__cpo5beginE)
_ZN39_INTERNAL_7917de68_4_k_cu_c394fb21_64574cuda3std3__45__cpo5beginE:
	.zero		1
	.type		_ZN39_INTERNAL_7917de68_4_k_cu_c394fb21_64574cuda3std3__441_GLOBAL__N__7917de68_4_k_cu_c394fb21_64576ignoreE,@object
	.size		_ZN39_INTERNAL_7917de68_4_k_cu_c394fb21_64574cuda3std3__441_GLOBAL__N__7917de68_4_k_cu_c394fb21_64576ignoreE,(_ZN39_INTERNAL_7917de68_4_k_cu_c394fb21_64574cute7productE - _ZN39_INTERNAL_7917de68_4_k_cu_c394fb21_64574cuda3std3__441_GLOBAL__N__7917de68_4_k_cu_c394fb21_64576ignoreE)
_ZN39_INTERNAL_7917de68_4_k_cu_c394fb21_64574cuda3std3__441_GLOBAL__N__7917de68_4_k_cu_c394fb21_64576ignoreE:
	.zero		1
	.type		_ZN39_INTERNAL_7917de68_4_k_cu_c394fb21_64574cute7productE,@object
	.size		_ZN39_INTERNAL_7917de68_4_k_cu_c394fb21_64574cute7productE,(_ZN39_INTERNAL_7917de68_4_k_cu_c394fb21_64574cuda3std3__45__cpo3endE - _ZN39_INTERNAL_7917de68_4_k_cu_c394fb21_64574cute7productE)
_ZN39_INTERNAL_7917de68_4_k_cu_c394fb21_64574cute7productE:
	.zero		1
	.type		_ZN39_INTERNAL_7917de68_4_k_cu_c394fb21_64574cuda3std3__45__cpo3endE,@object
	.size		_ZN39_INTERNAL_7917de68_4_k_cu_c394fb21_64574cuda3std3__45__cpo3endE,(_ZN39_INTERNAL_7917de68_4_k_cu_c394fb21_64574cuda3std3__419piecewise_constructE - _ZN39_INTERNAL_7917de68_4_k_cu_c394fb21_64574cuda3std3__45__cpo3endE)
_ZN39_INTERNAL_7917de68_4_k_cu_c394fb21_64574cuda3std3__45__cpo3endE:
	.zero		1
	.type		_ZN39_INTERNAL_7917de68_4_k_cu_c394fb21_64574cuda3std3__419piecewise_constructE,@object
	.size		_ZN39_INTERNAL_7917de68_4_k_cu_c394fb21_64574cuda3std3__419piecewise_constructE,(_ZN39_INTERNAL_7917de68_4_k_cu_c394fb21_64574cuda3std3__45__cpo4cendE - _ZN39_INTERNAL_7917de68_4_k_cu_c394fb21_64574cuda3std3__419piecewise_constructE)
_ZN39_INTERNAL_7917de68_4_k_cu_c394fb21_64574cuda3std3__419piecewise_constructE:
	.zero		1
	.type		_ZN39_INTERNAL_7917de68_4_k_cu_c394fb21_64574cuda3std3__45__cpo4cendE,@object
	.size		_ZN39_INTERNAL_7917de68_4_k_cu_c394fb21_64574cuda3std3__45__cpo4cendE,(_ZN39_INTERNAL_7917de68_4_k_cu_c394fb21_64574cuda3std6ranges3__45__cpo4swapE - _ZN39_INTERNAL_7917de68_4_k_cu_c394fb21_64574cuda3std3__45__cpo4cendE)
_ZN39_INTERNAL_7917de68_4_k_cu_c394fb21_64574cuda3std3__45__cpo4cendE:
	.zero		1
	.type		_ZN39_INTERNAL_7917de68_4_k_cu_c394fb21_64574cuda3std6ranges3__45__cpo4swapE,@object
	.size		_ZN39_INTERNAL_7917de68_4_k_cu_c394fb21_64574cuda3std6ranges3__45__cpo4swapE,(.L_10 - _ZN39_INTERNAL_7917de68_4_k_cu_c394fb21_64574cuda3std6ranges3__45__cpo4swapE)
_ZN39_INTERNAL_7917de68_4_k_cu_c394fb21_64574cuda3std6ranges3__45__cpo4swapE:
	.zero		1
.L_10:


//--------------------- .nv.constant0._ZN7cutlass13device_kernelINS_4gemm6kernel13GemmUniversalIN4cute5tupleIJiiiiEEENS1_10collective13CollectiveMmaINS1_35MainloopSm100TmaUmmaWarpSpecializedILi16ELi2ELi4ENS5_IJNS4_1CILi2EEESB_NSA_ILi1EEEEEEEENS5_IJNSA_ILi256EEENSA_ILi128EEENSA_ILi32EEEEEENS_6half_tENS5_IJlSC_lEEESJ_SK_NS4_8TiledMMAINS4_8MMA_AtomIJNS4_26SM100_MMA_F16BF16_2x1SM_SSISJ_SJ_fLi256ELi128ELNS4_4UMMA5MajorE0ELSP_0ELNSO_7ScaleInE0ELSQ_0EEEEEENS4_6LayoutINS5_IJSC_SC_SC_EEENS5_IJNSA_ILi0EEESV_SV_EEEEENS5_IJNS4_10UnderscoreESY_SY_EEEEENS4_28SM100_TMA_2SM_LOAD_MULTICASTENS4_14ComposedLayoutINS4_7SwizzleILi2ELi4ELi3EEENS4_18smem_ptr_flag_bitsILi16EEENST_INS5_IJNSA_ILi8EEESH_EEENS5_IJSH_SC_EEEEEEEvNS4_8identityENS4_18SM100_TMA_2SM_LOADES1B_vS1C_EENS_8epilogue10collective18CollectiveEpilogueINS1F_23Sm100TmaWarpSpecializedILi4ELi2ELi32ELb1ELb0EEEJNS5_IJSG_SG_SH_EEENS5_IJNST_ISG_SC_EENST_ISH_SC_EEEEESJ_SK_SJ_SK_NS1F_6fusion15FusionCallbacksIS1J_NS1O_17LinearCombinationISJ_fSJ_fLNS_15FloatRoundStyleE2EEES1K_S1N_JEEENS4_5SM1004TMEM4LOAD26SM100_TMEM_LOAD_32dp32b32xENS4_13SM90_TMA_LOADES1B_NS4_39AutoVectorizingCopyWithAssumedAlignmentILi128EEENS4_14SM90_TMA_STOREES1B_S20_S20_EEEvvEEEEvNT_6ParamsE --------------------------
	.section	.nv.constant0._ZN7cutlass13device_kernelINS_4gemm6kernel13GemmUniversalIN4cute5tupleIJiiiiEEENS1_10collective13CollectiveMmaINS1_35MainloopSm100TmaUmmaWarpSpecializedILi16ELi2ELi4ENS5_IJNS4_1CILi2EEESB_NSA_ILi1EEEEEEEENS5_IJNSA_ILi256EEENSA_ILi128EEENSA_ILi32EEEEEENS_6half_tENS5_IJlSC_lEEESJ_SK_NS4_8TiledMMAINS4_8MMA_AtomIJNS4_26SM100_MMA_F16BF16_2x1SM_SSISJ_SJ_fLi256ELi128ELNS4_4UMMA5MajorE0ELSP_0ELNSO_7ScaleInE0ELSQ_0EEEEEENS4_6LayoutINS5_IJSC_SC_SC_EEENS5_IJNSA_ILi0EEESV_SV_EEEEENS5_IJNS4_10UnderscoreESY_SY_EEEEENS4_28SM100_TMA_2SM_LOAD_MULTICASTENS4_14ComposedLayoutINS4_7SwizzleILi2ELi4ELi3EEENS4_18smem_ptr_flag_bitsILi16EEENST_INS5_IJNSA_ILi8EEESH_EEENS5_IJSH_SC_EEEEEEEvNS4_8identityENS4_18SM100_TMA_2SM_LOADES1B_vS1C_EENS_8epilogue10collective18CollectiveEpilogueINS1F_23Sm100TmaWarpSpecializedILi4ELi2ELi32ELb1ELb0EEEJNS5_IJSG_SG_SH_EEENS5_IJNST_ISG_SC_EENST_ISH_SC_EEEEESJ_SK_SJ_SK_NS1F_6fusion15FusionCallbacksIS1J_NS1O_17LinearCombinationISJ_fSJ_fLNS_15FloatRoundStyleE2EEES1K_S1N_JEEENS4_5SM1004TMEM4LOAD26SM100_TMEM_LOAD_32dp32b32xENS4_13SM90_TMA_LOADES1B_NS4_39AutoVectorizingCopyWithAssumedAlignmentILi128EEENS4_14SM90_TMA_STOREES1B_S20_S20_EEEvvEEEEvNT_6ParamsE,"a",@progbits
	.sectionflags	@""
	.align	4
.nv.constant0._ZN7cutlass13device_kernelINS_4gemm6kernel13GemmUniversalIN4cute5tupleIJiiiiEEENS1_10collective13CollectiveMmaINS1_35MainloopSm100TmaUmmaWarpSpecializedILi16ELi2ELi4ENS5_IJNS4_1CILi2EEESB_NSA_ILi1EEEEEEEENS5_IJNSA_ILi256EEENSA_ILi128EEENSA_ILi32EEEEEENS_6half_tENS5_IJlSC_lEEESJ_SK_NS4_8TiledMMAINS4_8MMA_AtomIJNS4_26SM100_MMA_F16BF16_2x1SM_SSISJ_SJ_fLi256ELi128ELNS4_4UMMA5MajorE0ELSP_0ELNSO_7ScaleInE0ELSQ_0EEEEEENS4_6LayoutINS5_IJSC_SC_SC_EEENS5_IJNSA_ILi0EEESV_SV_EEEEENS5_IJNS4_10UnderscoreESY_SY_EEEEENS4_28SM100_TMA_2SM_LOAD_MULTICASTENS4_14ComposedLayoutINS4_7SwizzleILi2ELi4ELi3EEENS4_18smem_ptr_flag_bitsILi16EEENST_INS5_IJNSA_ILi8EEESH_EEENS5_IJSH_SC_EEEEEEEvNS4_8identityENS4_18SM100_TMA_2SM_LOADES1B_vS1C_EENS_8epilogue10collective18CollectiveEpilogueINS1F_23Sm100TmaWarpSpecializedILi4ELi2ELi32ELb1ELb0EEEJNS5_IJSG_SG_SH_EEENS5_IJNST_ISG_SC_EENST_ISH_SC_EEEEESJ_SK_SJ_SK_NS1F_6fusion15FusionCallbacksIS1J_NS1O_17LinearCombinationISJ_fSJ_fLNS_15FloatRoundStyleE2EEES1K_S1N_JEEENS4_5SM1004TMEM4LOAD26SM100_TMEM_LOAD_32dp32b32xENS4_13SM90_TMA_LOADES1B_NS4_39AutoVectorizingCopyWithAssumedAlignmentILi128EEENS4_14SM90_TMA_STOREES1B_S20_S20_EEEvvEEEEvNT_6ParamsE:
	.zero		2944


//--------------------- SYMBOLS --------------------------

	.type		.nv.reservedSmem.offset0,@object
	.size		.nv.reservedSmem.offset0,0x4
	.type		.nv.reservedSmem.cap,@object
	.size		.nv.reservedSmem.cap,0x4
	.type		__assertfail,@function
